	.target	sm_100a

	.elftype	@"ET_EXEC"


//--------------------- .note.nv.tkinfo           --------------------------
	.section	.note.nv.tkinfo,"",@"SHT_NOTE"
	.sectionflags	@"SHF_NOTE_NV_TKINFO"
	.tkinfo
        /*0018*/ 	.word	0x00000002
        /*0030*/ 	.string	""
        /*0030*/ 	.string	"ptxas"
        /*0030*/ 	.string	"Cuda compilation tools, release 13.0, V13.0.88"
        /*0030*/ 	.string	"Build cuda_13.0.r13.0/compiler.36424714_0"
        /*0030*/ 	.string	"-arch sm_100a -m 64 "



//--------------------- .note.nv.cuinfo           --------------------------
	.section	.note.nv.cuinfo,"",@"SHT_NOTE"
	.sectionflags	@"SHF_NOTE_NV_CUINFO"
        /*0018*/ 	.short	0x0002
        /*001a*/ 	.short	0x0064
        /*001c*/ 	.short	0x0082
	.zero		2


//--------------------- .nv.info                  --------------------------
	.section	.nv.info,"",@"SHT_CUDA_INFO"
	.align	4


	//----- nvinfo : EIATTR_REGCOUNT
	.align		4
        /*0000*/ 	.byte	0x04, 0x2f
        /*0002*/ 	.short	(.L_19 - .L_18)
	.align		4
.L_18:
        /*0004*/ 	.word	index@(_ZN7cutlass13device_kernelINS_4conv6kernel13ConvUniversalINS1_16ConvProblemShapeILNS1_8OperatorE2ELi3EEENS1_10collective14CollectiveConvINS1_47MainloopSm100TmaUmmaWarpSpecializedImplicitGemmILS5_2ELi12ELi3ELi1ELi2EN4cute5tupleIJNSA_1CILi2EEENSC_ILi1EEESE_EEEEENSB_IJNSC_ILi64EEENSB_IJSH_EEENSB_IJNSC_ILi32EEEEEEEEENS_10tfloat32_tESM_NSA_8TiledMMAINSA_8MMA_AtomIJNSA_17SM100_MMA_TF32_SSISM_SM_fLi64ELi64ELNSA_4UMMA5MajorE1ELSR_1ELNSQ_7ScaleInE0ELSS_0EEEEEENSA_6LayoutINSB_IJSE_SE_SE_EEENSB_IJNSC_ILi0EEESX_SX_EEEEENSB_IJNSA_10UnderscoreES10_S10_EEEEENS7_6detail27Sm100ImplicitGemmTileTraitsINSA_13SM90_TMA_LOADENSA_14ComposedLayoutINSA_7SwizzleILi2ELi5ELi2EEENSA_18smem_ptr_flag_bitsILi32EEENSV_INSB_IJSJ_NSC_ILi4EEEEEENSB_IJSE_SJ_EEEEEEEvEENS14_INSA_30SM90_TMA_LOAD_IM2COL_MULTICASTES1F_vEEEENS_8epilogue10collective18CollectiveEpilogueINS1K_23Sm100TmaWarpSpecializedILi3ELi2ELi16ELb1ELb0EEEJSL_NSB_IJNSV_ISH_SE_EENSV_ISJ_SE_EEEEESM_NSB_IJlNSB_IJSE_lllEEESX_EEESM_S1T_NS1K_6fusion15FusionCallbacksIS1O_NS1U_17LinearCombinationISM_fSM_fLNS_15FloatRoundStyleE2EEESL_S1R_JEEENSA_5SM1004TMEM4LOAD26SM100_TMEM_LOAD_16dp128b8xES15_NS16_INS17_ILi3ELi4ELi3EEES1A_NSV_INSB_IJNSC_ILi8EEESJ_EEENSB_IJSJ_SE_EEEEEEENSA_17SM75_U32x4_LDSM_NENSA_14SM90_TMA_STOREES29_NSA_17SM90_U32x4_STSM_NENSA_39AutoVectorizingCopyWithAssumedAlignmentILi128EEEEEEvvEEEEvNT_6ParamsE)
        /*0008*/ 	.word	0x00000060


	//----- nvinfo : EIATTR_FRAME_SIZE
	.align		4
.L_19:
        /*000c*/ 	.byte	0x04, 0x11
        /*000e*/ 	.short	(.L_21 - .L_20)
	.align		4
.L_20:
        /*0010*/ 	.word	index@($__internal_2_$__cuda_sm10x_tcgen05_guardrail_trap_unallocated_columns_being_dealloced)
        /*0014*/ 	.word	0x00000008


	//----- nvinfo : EIATTR_FRAME_SIZE
	.align		4
.L_21:
        /*0018*/ 	.byte	0x04, 0x11
        /*001a*/ 	.short	(.L_23 - .L_22)
	.align		4
.L_22:
        /*001c*/ 	.word	index@($__internal_1_$__cuda_sm10x_tcgen05_guardrail_trap_phase_invalid_during_alloc)
        /*0020*/ 	.word	0x00000008


	//----- nvinfo : EIATTR_FRAME_SIZE
	.align		4
.L_23:
        /*0024*/ 	.byte	0x04, 0x11
        /*0026*/ 	.short	(.L_25 - .L_24)
	.align		4
.L_24:
        /*0028*/ 	.word	index@($__internal_0_$__cuda_sm10x_tcgen05_guardrail_trap_col_being_dealloced_not_returned_by_alloc)
        /*002c*/ 	.word	0x00000008


	//----- nvinfo : EIATTR_FRAME_SIZE
	.align		4
.L_25:
        /*0030*/ 	.byte	0x04, 0x11
        /*0032*/ 	.short	(.L_27 - .L_26)
	.align		4
.L_26:
        /*0034*/ 	.word	index@(_ZN7cutlass13device_kernelINS_4conv6kernel13ConvUniversalINS1_16ConvProblemShapeILNS1_8OperatorE2ELi3EEENS1_10collective14CollectiveConvINS1_47MainloopSm100TmaUmmaWarpSpecializedImplicitGemmILS5_2ELi12ELi3ELi1ELi2EN4cute5tupleIJNSA_1CILi2EEENSC_ILi1EEESE_EEEEENSB_IJNSC_ILi64EEENSB_IJSH_EEENSB_IJNSC_ILi32EEEEEEEEENS_10tfloat32_tESM_NSA_8TiledMMAINSA_8MMA_AtomIJNSA_17SM100_MMA_TF32_SSISM_SM_fLi64ELi64ELNSA_4UMMA5MajorE1ELSR_1ELNSQ_7ScaleInE0ELSS_0EEEEEENSA_6LayoutINSB_IJSE_SE_SE_EEENSB_IJNSC_ILi0EEESX_SX_EEEEENSB_IJNSA_10UnderscoreES10_S10_EEEEENS7_6detail27Sm100ImplicitGemmTileTraitsINSA_13SM90_TMA_LOADENSA_14ComposedLayoutINSA_7SwizzleILi2ELi5ELi2EEENSA_18smem_ptr_flag_bitsILi32EEENSV_INSB_IJSJ_NSC_ILi4EEEEEENSB_IJSE_SJ_EEEEEEEvEENS14_INSA_30SM90_TMA_LOAD_IM2COL_MULTICASTES1F_vEEEENS_8epilogue10collective18CollectiveEpilogueINS1K_23Sm100TmaWarpSpecializedILi3ELi2ELi16ELb1ELb0EEEJSL_NSB_IJNSV_ISH_SE_EENSV_ISJ_SE_EEEEESM_NSB_IJlNSB_IJSE_lllEEESX_EEESM_S1T_NS1K_6fusion15FusionCallbacksIS1O_NS1U_17LinearCombinationISM_fSM_fLNS_15FloatRoundStyleE2EEESL_S1R_JEEENSA_5SM1004TMEM4LOAD26SM100_TMEM_LOAD_16dp128b8xES15_NS16_INS17_ILi3ELi4ELi3EEES1A_NSV_INSB_IJNSC_ILi8EEESJ_EEENSB_IJSJ_SE_EEEEEEENSA_17SM75_U32x4_LDSM_NENSA_14SM90_TMA_STOREES29_NSA_17SM90_U32x4_STSM_NENSA_39AutoVectorizingCopyWithAssumedAlignmentILi128EEEEEEvvEEEEvNT_6ParamsE)
        /*0038*/ 	.word	0x00000008


	//----- nvinfo : EIATTR_MIN_STACK_SIZE
	.align		4
.L_27:
        /*003c*/ 	.byte	0x04, 0x12
        /*003e*/ 	.short	(.L_29 - .L_28)
	.align		4
.L_28:
        /*0040*/ 	.word	index@(_ZN7cutlass13device_kernelINS_4conv6kernel13ConvUniversalINS1_16ConvProblemShapeILNS1_8OperatorE2ELi3EEENS1_10collective14CollectiveConvINS1_47MainloopSm100TmaUmmaWarpSpecializedImplicitGemmILS5_2ELi12ELi3ELi1ELi2EN4cute5tupleIJNSA_1CILi2EEENSC_ILi1EEESE_EEEEENSB_IJNSC_ILi64EEENSB_IJSH_EEENSB_IJNSC_ILi32EEEEEEEEENS_10tfloat32_tESM_NSA_8TiledMMAINSA_8MMA_AtomIJNSA_17SM100_MMA_TF32_SSISM_SM_fLi64ELi64ELNSA_4UMMA5MajorE1ELSR_1ELNSQ_7ScaleInE0ELSS_0EEEEEENSA_6LayoutINSB_IJSE_SE_SE_EEENSB_IJNSC_ILi0EEESX_SX_EEEEENSB_IJNSA_10UnderscoreES10_S10_EEEEENS7_6detail27Sm100ImplicitGemmTileTraitsINSA_13SM90_TMA_LOADENSA_14ComposedLayoutINSA_7SwizzleILi2ELi5ELi2EEENSA_18smem_ptr_flag_bitsILi32EEENSV_INSB_IJSJ_NSC_ILi4EEEEEENSB_IJSE_SJ_EEEEEEEvEENS14_INSA_30SM90_TMA_LOAD_IM2COL_MULTICASTES1F_vEEEENS_8epilogue10collective18CollectiveEpilogueINS1K_23Sm100TmaWarpSpecializedILi3ELi2ELi16ELb1ELb0EEEJSL_NSB_IJNSV_ISH_SE_EENSV_ISJ_SE_EEEEESM_NSB_IJlNSB_IJSE_lllEEESX_EEESM_S1T_NS1K_6fusion15FusionCallbacksIS1O_NS1U_17LinearCombinationISM_fSM_fLNS_15FloatRoundStyleE2EEESL_S1R_JEEENSA_5SM1004TMEM4LOAD26SM100_TMEM_LOAD_16dp128b8xES15_NS16_INS17_ILi3ELi4ELi3EEES1A_NSV_INSB_IJNSC_ILi8EEESJ_EEENSB_IJSJ_SE_EEEEEEENSA_17SM75_U32x4_LDSM_NENSA_14SM90_TMA_STOREES29_NSA_17SM90_U32x4_STSM_NENSA_39AutoVectorizingCopyWithAssumedAlignmentILi128EEEEEEvvEEEEvNT_6ParamsE)
        /*0044*/ 	.word	0x00000008
.L_29:


//--------------------- .nv.compat                --------------------------
	.section	.nv.compat,"",@"SHT_CUDA_COMPAT_INFO"
	.align	4
        /*0000*/ 	.byte	0x02, 0x09, 0x01, 0x00, 0x02, 0x02, 0x02, 0x00, 0x02, 0x05, 0x05, 0x00, 0x03, 0x07, 0x01, 0x01
        /*0010*/ 	.byte	0x02, 0x03, 0x01, 0x00, 0x02, 0x06, 0x01, 0x00, 0x04, 0x0b, 0x08, 0x00, 0x09, 0x00, 0x00, 0x00
        /*0020*/ 	.byte	0x00, 0x00, 0x00, 0x00


//--------------------- .nv.info._ZN7cutlass13device_kernelINS_4conv6kernel13ConvUniversalINS1_16ConvProblemShapeILNS1_8OperatorE2ELi3EEENS1_10collective14CollectiveConvINS1_47MainloopSm100TmaUmmaWarpSpecializedImplicitGemmILS5_2ELi12ELi3ELi1ELi2EN4cute5tupleIJNSA_1CILi2EEENSC_ILi1EEESE_EEEEENSB_IJNSC_ILi64EEENSB_IJSH_EEENSB_IJNSC_ILi32EEEEEEEEENS_10tfloat32_tESM_NSA_8TiledMMAINSA_8MMA_AtomIJNSA_17SM100_MMA_TF32_SSISM_SM_fLi64ELi64ELNSA_4UMMA5MajorE1ELSR_1ELNSQ_7ScaleInE0ELSS_0EEEEEENSA_6LayoutINSB_IJSE_SE_SE_EEENSB_IJNSC_ILi0EEESX_SX_EEEEENSB_IJNSA_10UnderscoreES10_S10_EEEEENS7_6detail27Sm100ImplicitGemmTileTraitsINSA_13SM90_TMA_LOADENSA_14ComposedLayoutINSA_7SwizzleILi2ELi5ELi2EEENSA_18smem_ptr_flag_bitsILi32EEENSV_INSB_IJSJ_NSC_ILi4EEEEEENSB_IJSE_SJ_EEEEEEEvEENS14_INSA_30SM90_TMA_LOAD_IM2COL_MULTICASTES1F_vEEEENS_8epilogue10collective18CollectiveEpilogueINS1K_23Sm100TmaWarpSpecializedILi3ELi2ELi16ELb1ELb0EEEJSL_NSB_IJNSV_ISH_SE_EENSV_ISJ_SE_EEEEESM_NSB_IJlNSB_IJSE_lllEEESX_EEESM_S1T_NS1K_6fusion15FusionCallbacksIS1O_NS1U_17LinearCombinationISM_fSM_fLNS_15FloatRoundStyleE2EEESL_S1R_JEEENSA_5SM1004TMEM4LOAD26SM100_TMEM_LOAD_16dp128b8xES15_NS16_INS17_ILi3ELi4ELi3EEES1A_NSV_INSB_IJNSC_ILi8EEESJ_EEENSB_IJSJ_SE_EEEEEEENSA_17SM75_U32x4_LDSM_NENSA_14SM90_TMA_STOREES29_NSA_17SM90_U32x4_STSM_NENSA_39AutoVectorizingCopyWithAssumedAlignmentILi128EEEEEEvvEEEEvNT_6ParamsE --------------------------
	.section	.nv.info._ZN7cutlass13device_kernelINS_4conv6kernel13ConvUniversalINS1_16ConvProblemShapeILNS1_8OperatorE2ELi3EEENS1_10collective14CollectiveConvINS1_47MainloopSm100TmaUmmaWarpSpecializedImplicitGemmILS5_2ELi12ELi3ELi1ELi2EN4cute5tupleIJNSA_1CILi2EEENSC_ILi1EEESE_EEEEENSB_IJNSC_ILi64EEENSB_IJSH_EEENSB_IJNSC_ILi32EEEEEEEEENS_10tfloat32_tESM_NSA_8TiledMMAINSA_8MMA_AtomIJNSA_17SM100_MMA_TF32_SSISM_SM_fLi64ELi64ELNSA_4UMMA5MajorE1ELSR_1ELNSQ_7ScaleInE0ELSS_0EEEEEENSA_6LayoutINSB_IJSE_SE_SE_EEENSB_IJNSC_ILi0EEESX_SX_EEEEENSB_IJNSA_10UnderscoreES10_S10_EEEEENS7_6detail27Sm100ImplicitGemmTileTraitsINSA_13SM90_TMA_LOADENSA_14ComposedLayoutINSA_7SwizzleILi2ELi5ELi2EEENSA_18smem_ptr_flag_bitsILi32EEENSV_INSB_IJSJ_NSC_ILi4EEEEEENSB_IJSE_SJ_EEEEEEEvEENS14_INSA_30SM90_TMA_LOAD_IM2COL_MULTICASTES1F_vEEEENS_8epilogue10collective18CollectiveEpilogueINS1K_23Sm100TmaWarpSpecializedILi3ELi2ELi16ELb1ELb0EEEJSL_NSB_IJNSV_ISH_SE_EENSV_ISJ_SE_EEEEESM_NSB_IJlNSB_IJSE_lllEEESX_EEESM_S1T_NS1K_6fusion15FusionCallbacksIS1O_NS1U_17LinearCombinationISM_fSM_fLNS_15FloatRoundStyleE2EEESL_S1R_JEEENSA_5SM1004TMEM4LOAD26SM100_TMEM_LOAD_16dp128b8xES15_NS16_INS17_ILi3ELi4ELi3EEES1A_NSV_INSB_IJNSC_ILi8EEESJ_EEENSB_IJSJ_SE_EEEEEEENSA_17SM75_U32x4_LDSM_NENSA_14SM90_TMA_STOREES29_NSA_17SM90_U32x4_STSM_NENSA_39AutoVectorizingCopyWithAssumedAlignmentILi128EEEEEEvvEEEEvNT_6ParamsE,"",@"SHT_CUDA_INFO"
	.sectionflags	@""
	.align	4


	//----- nvinfo : EIATTR_CUDA_API_VERSION
	.align		4
        /*0000*/ 	.byte	0x04, 0x37
        /*0002*/ 	.short	(.L_31 - .L_30)
.L_30:
        /*0004*/ 	.word	0x00000082


	//----- nvinfo : EIATTR_KPARAM_INFO
	.align		4
.L_31:
        /*0008*/ 	.byte	0x04, 0x17
        /*000a*/ 	.short	(.L_33 - .L_32)
.L_32:
        /*000c*/ 	.word	0x00000000
        /*0010*/ 	.short	0x0000
        /*0012*/ 	.short	0x0000
        /*0014*/ 	.byte	0x00, 0xf0, 0x01, 0x24


	//----- nvinfo : EIATTR_AT_ENTRY_FRAGMENTS
	.align		4
.L_33:
        /*0018*/ 	.byte	0x04, 0x4f
        /*001a*/ 	.short	(.L_35 - .L_34)


	//   ....[0]....
.L_34:
        /*001c*/ 	.word	0x00000006


	//----- nvinfo : EIATTR_RESERVED_SMEM_USED
	.align		4
.L_35:
        /*0020*/ 	.byte	0x01, 0x41
	.zero		2


	//----- nvinfo : EIATTR_SPARSE_MMA_MASK
	.align		4
        /*0024*/ 	.byte	0x03, 0x50
        /*0026*/ 	.short	0x0000


	//----- nvinfo : EIATTR_TCGEN05_1CTA_USED
	.align		4
        /*0028*/ 	.byte	0x01, 0x51
	.zero		2


	//----- nvinfo : EIATTR_MAXREG_COUNT
	.align		4
        /*002c*/ 	.byte	0x03, 0x1b
        /*002e*/ 	.short	0x00ff


	//----- nvinfo : EIATTR_NUM_BARRIERS
	.align		4
        /*0030*/ 	.byte	0x02, 0x4c
        /*0032*/ 	.byte	0x07
	.zero		1


	//----- nvinfo : EIATTR_EXTERNS
	.align		4
        /*0034*/ 	.byte	0x04, 0x0f
        /*0036*/ 	.short	(.L_37 - .L_36)


	//   ....[0]....
	.align		4
.L_36:
        /*0038*/ 	.word	index@(__assertfail)


	//----- nvinfo : EIATTR_MERCURY_ISA_VERSION
	.align		4
.L_37:
        /*003c*/ 	.byte	0x03, 0x5f
        /*003e*/ 	.short	0x0101


	//----- nvinfo : EIATTR_INT_WARP_WIDE_INSTR_OFFSETS
	.align		4
        /*0040*/ 	.byte	0x04, 0x31
        /*0042*/ 	.short	(.L_39 - .L_38)


	//   ....[0]....
.L_38:
        /*0044*/ 	.word	0x000046e0


	//   ....[1]....
        /*0048*/ 	.word	0x00004700


	//   ....[2]....
        /*004c*/ 	.word	0x00004730


	//   ....[3]....
        /*0050*/ 	.word	0x00005370


	//   ....[4]....
        /*0054*/ 	.word	0x00005630


	//   ....[5]....
        /*0058*/ 	.word	0x00005680


	//   ....[6]....
        /*005c*/ 	.word	0x00005900


	//   ....[7]....
        /*0060*/ 	.word	0x00005910


	//   ....[8]....
        /*0064*/ 	.word	0x00006920


	//----- nvinfo : EIATTR_COOP_GROUP_MASK_REGIDS
	.align		4
.L_39:
        /*0068*/ 	.byte	0x04, 0x29
        /*006a*/ 	.short	(.L_41 - .L_40)


	//   ....[0]....
.L_40:
        /*006c*/ 	.word	0xffffffff


	//   ....[1]....
        /*0070*/ 	.word	0xffffffff


	//   ....[2]....
        /*0074*/ 	.word	0xffffffff


	//   ....[3]....
        /*0078*/ 	.word	0xffffffff


	//   ....[4]....
        /*007c*/ 	.word	0xffffffff


	//   ....[5]....
        /*0080*/ 	.word	0xffffffff


	//   ....[6]....
        /*0084*/ 	.word	0xffffffff


	//   ....[7]....
        /*0088*/ 	.word	0xffffffff


	//   ....[8]....
        /*008c*/ 	.word	0xffffffff


	//   ....[9]....
        /*0090*/ 	.word	0xffffffff


	//   ....[10]....
        /*0094*/ 	.word	0xffffffff


	//   ....[11]....
        /*0098*/ 	.word	0xffffffff


	//   ....[12]....
        /*009c*/ 	.word	0xffffffff


	//----- nvinfo : EIATTR_COOP_GROUP_INSTR_OFFSETS
	.align		4
.L_41:
        /*00a0*/ 	.byte	0x04, 0x28
        /*00a2*/ 	.short	(.L_43 - .L_42)


	//   ....[0]....
.L_42:
        /*00a4*/ 	.word	0x000000a0


	//   ....[1]....
        /*00a8*/ 	.word	0x000004e0


	//   ....[2]....
        /*00ac*/ 	.word	0x000007a0


	//   ....[3]....
        /*00b0*/ 	.word	0x00000920


	//   ....[4]....
        /*00b4*/ 	.word	0x00000a20


	//   ....[5]....
        /*00b8*/ 	.word	0x00000b70


	//   ....[6]....
        /*00bc*/ 	.word	0x00000d70


	//   ....[7]....
        /*00c0*/ 	.word	0x00002ac0


	//   ....[8]....
        /*00c4*/ 	.word	0x00003a10


	//   ....[9]....
        /*00c8*/ 	.word	0x00003c20


	//   ....[10]....
        /*00cc*/ 	.word	0x00003c50


	//   ....[11]....
        /*00d0*/ 	.word	0x000045c0


	//   ....[12]....
        /*00d4*/ 	.word	0x00004800


	//----- nvinfo : EIATTR_VRC_CTA_INIT_COUNT
	.align		4
.L_43:
        /*00d8*/ 	.byte	0x02, 0x4a
        /*00da*/ 	.byte	0x80
	.zero		1


	//----- nvinfo : EIATTR_SYSCALL_OFFSETS
	.align		4
        /*00dc*/ 	.byte	0x04, 0x46
        /*00de*/ 	.short	(.L_45 - .L_44)


	//   ....[0]....
.L_44:
        /*00e0*/ 	.word	0x00006bd0


	//   ....[1]....
        /*00e4*/ 	.word	0x00006cc0


	//   ....[2]....
        /*00e8*/ 	.word	0x00007520


	//   ....[3]....
        /*00ec*/ 	.word	0x00007f70


	//----- nvinfo : EIATTR_MBARRIER_INSTR_OFFSETS
	.align		4
.L_45:
        /*00f0*/ 	.byte	0x04, 0x39
        /*00f2*/ 	.short	(.L_47 - .L_46)


	//   ....[0]....
.L_46:
        /*00f4*/ 	.word	0x00000600
        /*00f8*/ 	.word	0x000000ff
        /*00fc*/ 	.word	0x00000000
        /*0100*/ 	.short	0x0100
        /*0102*/ 	.byte	0x07
	.zero		1


	//   ....[1]....
        /*0104*/ 	.word	0x00000610
        /*0108*/ 	.word	0x000000ff
        /*010c*/ 	.word	0x00000060
        /*0110*/ 	.short	0x0100
        /*0112*/ 	.byte	0x07
	.zero		1


	//   ....[2]....
        /*0114*/ 	.word	0x00000620
        /*0118*/ 	.word	0x000000ff
        /*011c*/ 	.word	0x00000008
        /*0120*/ 	.short	0x0100
        /*0122*/ 	.byte	0x07
	.zero		1


	//   ....[3]....
        /*0124*/ 	.word	0x00000630
        /*0128*/ 	.word	0x000000ff
        /*012c*/ 	.word	0x00000068
        /*0130*/ 	.short	0x0100
        /*0132*/ 	.byte	0x07
	.zero		1


	//   ....[4]....
        /*0134*/ 	.word	0x00000640
        /*0138*/ 	.word	0x000000ff
        /*013c*/ 	.word	0x00000010
        /*0140*/ 	.short	0x0100
        /*0142*/ 	.byte	0x07
	.zero		1


	//   ....[5]....
        /*0144*/ 	.word	0x00000650
        /*0148*/ 	.word	0x000000ff
        /*014c*/ 	.word	0x00000070
        /*0150*/ 	.short	0x0100
        /*0152*/ 	.byte	0x07
	.zero		1


	//   ....[6]....
        /*0154*/ 	.word	0x00000660
        /*0158*/ 	.word	0x000000ff
        /*015c*/ 	.word	0x00000018
        /*0160*/ 	.short	0x0100
        /*0162*/ 	.byte	0x07
	.zero		1


	//   ....[7]....
        /*0164*/ 	.word	0x00000670
        /*0168*/ 	.word	0x000000ff
        /*016c*/ 	.word	0x00000078
        /*0170*/ 	.short	0x0100
        /*0172*/ 	.byte	0x07
	.zero		1


	//   ....[8]....
        /*0174*/ 	.word	0x00000680
        /*0178*/ 	.word	0x000000ff
        /*017c*/ 	.word	0x00000020
        /*0180*/ 	.short	0x0100
        /*0182*/ 	.byte	0x07
	.zero		1


	//   ....[9]....
        /*0184*/ 	.word	0x00000690
        /*0188*/ 	.word	0x000000ff
        /*018c*/ 	.word	0x00000080
        /*0190*/ 	.short	0x0100
        /*0192*/ 	.byte	0x07
	.zero		1


	//   ....[10]....
        /*0194*/ 	.word	0x000006a0
        /*0198*/ 	.word	0x000000ff
        /*019c*/ 	.word	0x00000028
        /*01a0*/ 	.short	0x0100
        /*01a2*/ 	.byte	0x07
	.zero		1


	//   ....[11]....
        /*01a4*/ 	.word	0x000006b0
        /*01a8*/ 	.word	0x000000ff
        /*01ac*/ 	.word	0x00000088
        /*01b0*/ 	.short	0x0100
        /*01b2*/ 	.byte	0x07
	.zero		1


	//   ....[12]....
        /*01b4*/ 	.word	0x000006c0
        /*01b8*/ 	.word	0x000000ff
        /*01bc*/ 	.word	0x00000030
        /*01c0*/ 	.short	0x0100
        /*01c2*/ 	.byte	0x07
	.zero		1


	//   ....[13]....
        /*01c4*/ 	.word	0x000006d0
        /*01c8*/ 	.word	0x000000ff
        /*01cc*/ 	.word	0x00000090
        /*01d0*/ 	.short	0x0100
        /*01d2*/ 	.byte	0x07
	.zero		1


	//   ....[14]....
        /*01d4*/ 	.word	0x000006e0
        /*01d8*/ 	.word	0x000000ff
        /*01dc*/ 	.word	0x00000038
        /*01e0*/ 	.short	0x0100
        /*01e2*/ 	.byte	0x07
	.zero		1


	//   ....[15]....
        /*01e4*/ 	.word	0x000006f0
        /*01e8*/ 	.word	0x000000ff
        /*01ec*/ 	.word	0x00000098
        /*01f0*/ 	.short	0x0100
        /*01f2*/ 	.byte	0x07
	.zero		1


	//   ....[16]....
        /*01f4*/ 	.word	0x00000700
        /*01f8*/ 	.word	0x000000ff
        /*01fc*/ 	.word	0x00000040
        /*0200*/ 	.short	0x0100
        /*0202*/ 	.byte	0x07
	.zero		1


	//   ....[17]....
        /*0204*/ 	.word	0x00000710
        /*0208*/ 	.word	0x000000ff
        /*020c*/ 	.word	0x000000a0
        /*0210*/ 	.short	0x0100
        /*0212*/ 	.byte	0x07
	.zero		1


	//   ....[18]....
        /*0214*/ 	.word	0x00000720
        /*0218*/ 	.word	0x000000ff
        /*021c*/ 	.word	0x00000048
        /*0220*/ 	.short	0x0100
        /*0222*/ 	.byte	0x07
	.zero		1


	//   ....[19]....
        /*0224*/ 	.word	0x00000730
        /*0228*/ 	.word	0x000000ff
        /*022c*/ 	.word	0x000000a8
        /*0230*/ 	.short	0x0100
        /*0232*/ 	.byte	0x07
	.zero		1


	//   ....[20]....
        /*0234*/ 	.word	0x00000740
        /*0238*/ 	.word	0x000000ff
        /*023c*/ 	.word	0x00000050
        /*0240*/ 	.short	0x0100
        /*0242*/ 	.byte	0x07
	.zero		1


	//   ....[21]....
        /*0244*/ 	.word	0x00000750
        /*0248*/ 	.word	0x000000ff
        /*024c*/ 	.word	0x000000b0
        /*0250*/ 	.short	0x0100
        /*0252*/ 	.byte	0x07
	.zero		1


	//   ....[22]....
        /*0254*/ 	.word	0x00000760
        /*0258*/ 	.word	0x000000ff
        /*025c*/ 	.word	0x00000058
        /*0260*/ 	.short	0x0100
        /*0262*/ 	.byte	0x07
	.zero		1


	//   ....[23]....
        /*0264*/ 	.word	0x00000770
        /*0268*/ 	.word	0x000000ff
        /*026c*/ 	.word	0x000000b8
        /*0270*/ 	.short	0x0100
        /*0272*/ 	.byte	0x07
	.zero		1


	//   ....[24]....
        /*0274*/ 	.word	0x000008b0
        /*0278*/ 	.word	0x000000ff
        /*027c*/ 	.word	0x000000c0
        /*0280*/ 	.short	0x0100
        /*0282*/ 	.byte	0x07
	.zero		1


	//   ....[25]....
        /*0284*/ 	.word	0x000008c0
        /*0288*/ 	.word	0x000000ff
        /*028c*/ 	.word	0x000000d8
        /*0290*/ 	.short	0x0100
        /*0292*/ 	.byte	0x07
	.zero		1


	//   ....[26]....
        /*0294*/ 	.word	0x000008d0
        /*0298*/ 	.word	0x000000ff
        /*029c*/ 	.word	0x000000c8
        /*02a0*/ 	.short	0x0100
        /*02a2*/ 	.byte	0x07
	.zero		1


	//   ....[27]....
        /*02a4*/ 	.word	0x000008e0
        /*02a8*/ 	.word	0x000000ff
        /*02ac*/ 	.word	0x000000e0
        /*02b0*/ 	.short	0x0100
        /*02b2*/ 	.byte	0x07
	.zero		1


	//   ....[28]....
        /*02b4*/ 	.word	0x000008f0
        /*02b8*/ 	.word	0x000000ff
        /*02bc*/ 	.word	0x000000d0
        /*02c0*/ 	.short	0x0100
        /*02c2*/ 	.byte	0x07
	.zero		1


	//   ....[29]....
        /*02c4*/ 	.word	0x00000900
        /*02c8*/ 	.word	0x000000ff
        /*02cc*/ 	.word	0x000000e8
        /*02d0*/ 	.short	0x0100
        /*02d2*/ 	.byte	0x07
	.zero		1


	//   ....[30]....
        /*02d4*/ 	.word	0x000009f0
        /*02d8*/ 	.word	0x000000ff
        /*02dc*/ 	.word	0x000000f0
        /*02e0*/ 	.short	0x0100
        /*02e2*/ 	.byte	0x06
	.zero		1


	//   ....[31]....
        /*02e4*/ 	.word	0x00000a00
        /*02e8*/ 	.word	0x000000ff
        /*02ec*/ 	.word	0x000000f8
        /*02f0*/ 	.short	0x0100
        /*02f2*/ 	.byte	0x06
	.zero		1


	//   ....[32]....
        /*02f4*/ 	.word	0x00000b40
        /*02f8*/ 	.word	0x000000ff
        /*02fc*/ 	.word	0x00000100
        /*0300*/ 	.short	0x0100
        /*0302*/ 	.byte	0x06
	.zero		1


	//   ....[33]....
        /*0304*/ 	.word	0x00000b50
        /*0308*/ 	.word	0x000000ff
        /*030c*/ 	.word	0x00000108
        /*0310*/ 	.short	0x0100
        /*0312*/ 	.byte	0x06
	.zero		1


	//   ....[34]....
        /*0314*/ 	.word	0x00000c80
        /*0318*/ 	.word	0x000000ff
        /*031c*/ 	.word	0x00000110
        /*0320*/ 	.short	0x0100
        /*0322*/ 	.byte	0x07
	.zero		1


	//   ....[35]....
        /*0324*/ 	.word	0x00000c90
        /*0328*/ 	.word	0x000000ff
        /*032c*/ 	.word	0x00000120
        /*0330*/ 	.short	0x0100
        /*0332*/ 	.byte	0x07
	.zero		1


	//   ....[36]....
        /*0334*/ 	.word	0x00000ca0
        /*0338*/ 	.word	0x000000ff
        /*033c*/ 	.word	0x00000118
        /*0340*/ 	.short	0x0100
        /*0342*/ 	.byte	0x07
	.zero		1


	//   ....[37]....
        /*0344*/ 	.word	0x00000cb0
        /*0348*/ 	.word	0x000000ff
        /*034c*/ 	.word	0x00000128
        /*0350*/ 	.short	0x0100
        /*0352*/ 	.byte	0x07
	.zero		1


	//   ....[38]....
        /*0354*/ 	.word	0x00001ab0
        /*0358*/ 	.word	0x000000ff
        /*035c*/ 	.word	0x00000060
        /*0360*/ 	.short	0x010a
        /*0362*/ 	.byte	0x04
	.zero		1


	//   ....[39]....
        /*0364*/ 	.word	0x00001e50
        /*0368*/ 	.word	0x000000ff
        /*036c*/ 	.word	0x00000060
        /*0370*/ 	.short	0x010a
        /*0372*/ 	.byte	0x2d
	.zero		1


	//   ....[40]....
        /*0374*/ 	.word	0x00001ff0
        /*0378*/ 	.word	0x000000ff
        /*037c*/ 	.word	0x00000060
        /*0380*/ 	.short	0x010a
        /*0382*/ 	.byte	0x09
	.zero		1


	//   ....[41]....
        /*0384*/ 	.word	0x00002390
        /*0388*/ 	.word	0x000000ff
        /*038c*/ 	.word	0x000000f8
        /*0390*/ 	.short	0x0101
        /*0392*/ 	.byte	0x39
	.zero		1


	//   ....[42]....
        /*0394*/ 	.word	0x000023b0
        /*0398*/ 	.word	0x000000ff
        /*039c*/ 	.word	0x00000060
        /*03a0*/ 	.short	0x010a
        /*03a2*/ 	.byte	0x04
	.zero		1


	//   ....[43]....
        /*03a4*/ 	.word	0x00002580
        /*03a8*/ 	.word	0x000000ff
        /*03ac*/ 	.word	0x00000060
        /*03b0*/ 	.short	0x010a
        /*03b2*/ 	.byte	0x31
	.zero		1


	//   ....[44]....
        /*03b4*/ 	.word	0x00002730
        /*03b8*/ 	.word	0x000000ff
        /*03bc*/ 	.word	0x00000060
        /*03c0*/ 	.short	0x010a
        /*03c2*/ 	.byte	0x09
	.zero		1


	//   ....[45]....
        /*03c4*/ 	.word	0x00002ad0
        /*03c8*/ 	.word	0x000000ff
        /*03cc*/ 	.word	0x00000100
        /*03d0*/ 	.short	0x010a
        /*03d2*/ 	.byte	0x39
	.zero		1


	//   ....[46]....
        /*03d4*/ 	.word	0x00002b90
        /*03d8*/ 	.word	0x000000ff
        /*03dc*/ 	.word	0x00000000
        /*03e0*/ 	.short	0x0101
        /*03e2*/ 	.byte	0x04
	.zero		1


	//   ....[47]....
        /*03e4*/ 	.word	0x00003070
        /*03e8*/ 	.word	0x000000ff
        /*03ec*/ 	.word	0x00000000
        /*03f0*/ 	.short	0x010a
        /*03f2*/ 	.byte	0x04
	.zero		1


	//   ....[48]....
        /*03f4*/ 	.word	0x00003100
        /*03f8*/ 	.word	0x000000ff
        /*03fc*/ 	.word	0x00000000
        /*0400*/ 	.short	0x010a
        /*0402*/ 	.byte	0x04
	.zero		1


	//   ....[49]....
        /*0404*/ 	.word	0x00003190
        /*0408*/ 	.word	0x000000ff
        /*040c*/ 	.word	0x00000000
        /*0410*/ 	.short	0x010a
        /*0412*/ 	.byte	0x04
	.zero		1


	//   ....[50]....
        /*0414*/ 	.word	0x00003220
        /*0418*/ 	.word	0x000000ff
        /*041c*/ 	.word	0x00000000
        /*0420*/ 	.short	0x010a
        /*0422*/ 	.byte	0x04
	.zero		1


	//   ....[51]....
        /*0424*/ 	.word	0x000032b0
        /*0428*/ 	.word	0x000000ff
        /*042c*/ 	.word	0x00000000
        /*0430*/ 	.short	0x010a
        /*0432*/ 	.byte	0x04
	.zero		1


	//   ....[52]....
        /*0434*/ 	.word	0x00003340
        /*0438*/ 	.word	0x000000ff
        /*043c*/ 	.word	0x00000000
        /*0440*/ 	.short	0x010a
        /*0442*/ 	.byte	0x04
	.zero		1


	//   ....[53]....
        /*0444*/ 	.word	0x000033d0
        /*0448*/ 	.word	0x000000ff
        /*044c*/ 	.word	0x00000000
        /*0450*/ 	.short	0x010a
        /*0452*/ 	.byte	0x04
	.zero		1


	//   ....[54]....
        /*0454*/ 	.word	0x00003460
        /*0458*/ 	.word	0x000000ff
        /*045c*/ 	.word	0x00000000
        /*0460*/ 	.short	0x010a
        /*0462*/ 	.byte	0x04
	.zero		1


	//   ....[55]....
        /*0464*/ 	.word	0x000034f0
        /*0468*/ 	.word	0x000000ff
        /*046c*/ 	.word	0x00000000
        /*0470*/ 	.short	0x010a
        /*0472*/ 	.byte	0x04
	.zero		1


	//   ....[56]....
        /*0474*/ 	.word	0x00003580
        /*0478*/ 	.word	0x000000ff
        /*047c*/ 	.word	0x00000000
        /*0480*/ 	.short	0x010a
        /*0482*/ 	.byte	0x04
	.zero		1


	//   ....[57]....
        /*0484*/ 	.word	0x00003610
        /*0488*/ 	.word	0x000000ff
        /*048c*/ 	.word	0x00000000
        /*0490*/ 	.short	0x010a
        /*0492*/ 	.byte	0x04
	.zero		1


	//   ....[58]....
        /*0494*/ 	.word	0x000036b0
        /*0498*/ 	.word	0x00000000
        /*049c*/ 	.word	0x00000000
        /*04a0*/ 	.short	0x010a
        /*04a2*/ 	.byte	0xff
	.zero		1


	//   ....[59]....
        /*04a4*/ 	.word	0x000037e0
        /*04a8*/ 	.word	0x000000ff
        /*04ac*/ 	.word	0x00000108
        /*04b0*/ 	.short	0x010a
        /*04b2*/ 	.byte	0x2e
	.zero		1


	//   ....[60]....
        /*04b4*/ 	.word	0x00003880
        /*04b8*/ 	.word	0x000000ff
        /*04bc*/ 	.word	0x00000100
        /*04c0*/ 	.short	0x010a
        /*04c2*/ 	.byte	0x2e
	.zero		1


	//   ....[61]....
        /*04c4*/ 	.word	0x00003920
        /*04c8*/ 	.word	0x000000ff
        /*04cc*/ 	.word	0x00000000
        /*04d0*/ 	.short	0x0101
        /*04d2*/ 	.byte	0x06
	.zero		1


	//   ....[62]....
        /*04d4*/ 	.word	0x00003960
        /*04d8*/ 	.word	0x000000ff
        /*04dc*/ 	.word	0x00000108
        /*04e0*/ 	.short	0x0106
        /*04e2*/ 	.byte	0x2e
	.zero		1


	//   ....[63]....
        /*04e4*/ 	.word	0x000039a0
        /*04e8*/ 	.word	0x00000000
        /*04ec*/ 	.word	0x00000108
        /*04f0*/ 	.short	0x010a
        /*04f2*/ 	.byte	0xff
	.zero		1


	//   ....[64]....
        /*04f4*/ 	.word	0x00003f10
        /*04f8*/ 	.word	0x000000ff
        /*04fc*/ 	.word	0x00000100
        /*0500*/ 	.short	0x010a
        /*0502*/ 	.byte	0x07
	.zero		1


	//   ....[65]....
        /*0504*/ 	.word	0x00003fc0
        /*0508*/ 	.word	0x000000ff
        /*050c*/ 	.word	0x00000000
        /*0510*/ 	.short	0x0101
        /*0512*/ 	.byte	0x05
	.zero		1


	//   ....[66]....
        /*0514*/ 	.word	0x00003fd0
        /*0518*/ 	.word	0x000000ff
        /*051c*/ 	.word	0x00000120
        /*0520*/ 	.short	0x010a
        /*0522*/ 	.byte	0x09
	.zero		1


	//   ....[67]....
        /*0524*/ 	.word	0x00004060
        /*0528*/ 	.word	0x000000ff
        /*052c*/ 	.word	0x00000000
        /*0530*/ 	.short	0x010a
        /*0532*/ 	.byte	0x04
	.zero		1


	//   ....[68]....
        /*0534*/ 	.word	0x00004100
        /*0538*/ 	.word	0x000000ff
        /*053c*/ 	.word	0x00000000
        /*0540*/ 	.short	0x010a
        /*0542*/ 	.byte	0x08
	.zero		1


	//   ....[69]....
        /*0544*/ 	.word	0x00004230
        /*0548*/ 	.word	0x000000ff
        /*054c*/ 	.word	0x00000000
        /*0550*/ 	.short	0x010a
        /*0552*/ 	.byte	0x04
	.zero		1


	//   ....[70]....
        /*0554*/ 	.word	0x00004510
        /*0558*/ 	.word	0x000000ff
        /*055c*/ 	.word	0x00000000
        /*0560*/ 	.short	0x010a
        /*0562*/ 	.byte	0x05
	.zero		1


	//   ....[71]....
        /*0564*/ 	.word	0x000045a0
        /*0568*/ 	.word	0x000000ff
        /*056c*/ 	.word	0x00000000
        /*0570*/ 	.short	0x010a
        /*0572*/ 	.byte	0x06
	.zero		1


	//   ....[72]....
        /*0574*/ 	.word	0x00004ac0
        /*0578*/ 	.word	0x000000ff
        /*057c*/ 	.word	0x00000100
        /*0580*/ 	.short	0x010a
        /*0582*/ 	.byte	0x11
	.zero		1


	//   ....[73]....
        /*0584*/ 	.word	0x00004f40
        /*0588*/ 	.word	0x000000ff
        /*058c*/ 	.word	0x00000000
        /*0590*/ 	.short	0x0101
        /*0592*/ 	.byte	0x10
	.zero		1


	//   ....[74]....
        /*0594*/ 	.word	0x00005270
        /*0598*/ 	.word	0x000000ff
        /*059c*/ 	.word	0x000000f8
        /*05a0*/ 	.short	0x010a
        /*05a2*/ 	.byte	0x11
	.zero		1


	//   ....[75]....
        /*05a4*/ 	.word	0x000055d0
        /*05a8*/ 	.word	0x000000ff
        /*05ac*/ 	.word	0x000000d8
        /*05b0*/ 	.short	0x010a
        /*05b2*/ 	.byte	0x16
	.zero		1


	//   ....[76]....
        /*05b4*/ 	.word	0x000057e0
        /*05b8*/ 	.word	0x000000ff
        /*05bc*/ 	.word	0x000000c0
        /*05c0*/ 	.short	0x010b
        /*05c2*/ 	.byte	0x16
	.zero		1


	//   ....[77]....
        /*05c4*/ 	.word	0x00005870
        /*05c8*/ 	.word	0x000000ff
        /*05cc*/ 	.word	0x00000000
        /*05d0*/ 	.short	0x0101
        /*05d2*/ 	.byte	0x17
	.zero		1


	//   ....[78]....
        /*05d4*/ 	.word	0x000058a0
        /*05d8*/ 	.word	0x000000ff
        /*05dc*/ 	.word	0x000000d8
        /*05e0*/ 	.short	0x010a
        /*05e2*/ 	.byte	0x14
	.zero		1


	//   ....[79]....
        /*05e4*/ 	.word	0x00005a50
        /*05e8*/ 	.word	0x000000ff
        /*05ec*/ 	.word	0x000000c0
        /*05f0*/ 	.short	0x010b
        /*05f2*/ 	.byte	0x14
	.zero		1


	//   ....[80]....
        /*05f4*/ 	.word	0x00005a90
        /*05f8*/ 	.word	0x000000ff
        /*05fc*/ 	.word	0x00000000
        /*0600*/ 	.short	0x0101
        /*0602*/ 	.byte	0x13
	.zero		1


	//   ....[81]....
        /*0604*/ 	.word	0x00005b10
        /*0608*/ 	.word	0x000000ff
        /*060c*/ 	.word	0x00000000
        /*0610*/ 	.short	0x010a
        /*0612*/ 	.byte	0x04
	.zero		1


	//   ....[82]....
        /*0614*/ 	.word	0x00005ba0
        /*0618*/ 	.word	0x000000ff
        /*061c*/ 	.word	0x00000000
        /*0620*/ 	.short	0x010a
        /*0622*/ 	.byte	0x04
	.zero		1


	//   ....[83]....
        /*0624*/ 	.word	0x00005c40
        /*0628*/ 	.word	0x00000000
        /*062c*/ 	.word	0x00000000
        /*0630*/ 	.short	0x010a
        /*0632*/ 	.byte	0xff
	.zero		1


	//   ....[84]....
        /*0634*/ 	.word	0x00006000
        /*0638*/ 	.word	0x000000ff
        /*063c*/ 	.word	0x00000100
        /*0640*/ 	.short	0x010a
        /*0642*/ 	.byte	0x33
	.zero		1


	//   ....[85]....
        /*0644*/ 	.word	0x000060f0
        /*0648*/ 	.word	0x000000ff
        /*064c*/ 	.word	0x00000000
        /*0650*/ 	.short	0x0101
        /*0652*/ 	.byte	0x04
	.zero		1


	//   ....[86]....
        /*0654*/ 	.word	0x00007110
        /*0658*/ 	.word	0x00000002
        /*065c*/ 	.word	0x000000c0
        /*0660*/ 	.short	0x010a
        /*0662*/ 	.byte	0xff
	.zero		1


	//   ....[87]....
        /*0664*/ 	.word	0x00007140
        /*0668*/ 	.word	0x00000057
        /*066c*/ 	.word	0x00000110
        /*0670*/ 	.short	0x010a
        /*0672*/ 	.byte	0xff
	.zero		1


	//   ....[88]....
        /*0674*/ 	.word	0x000071d0
        /*0678*/ 	.word	0x00000002
        /*067c*/ 	.word	0x000000c0
        /*0680*/ 	.short	0x010a
        /*0682*/ 	.byte	0xff
	.zero		1


	//   ....[89]....
        /*0684*/ 	.word	0x00007400
        /*0688*/ 	.word	0x00000057
        /*068c*/ 	.word	0x00000110
        /*0690*/ 	.short	0x010a
        /*0692*/ 	.byte	0xff
	.zero		1


	//   ....[90]....
        /*0694*/ 	.word	0x00007c90
        /*0698*/ 	.word	0x00000000
        /*069c*/ 	.word	0x00000000
        /*06a0*/ 	.short	0x0101
        /*06a2*/ 	.byte	0xff
	.zero		1


	//   ....[91]....
        /*06a4*/ 	.word	0x00007ca0
        /*06a8*/ 	.word	0x00000003
        /*06ac*/ 	.word	0x000000c0
        /*06b0*/ 	.short	0x010a
        /*06b2*/ 	.byte	0xff
	.zero		1


	//   ....[92]....
        /*06b4*/ 	.word	0x00007d70
        /*06b8*/ 	.word	0x00000003
        /*06bc*/ 	.word	0x000000c0
        /*06c0*/ 	.short	0x010a
        /*06c2*/ 	.byte	0xff
	.zero		1


	//   ....[93]....
        /*06c4*/ 	.word	0x00008100
        /*06c8*/ 	.word	0x000000ff
        /*06cc*/ 	.word	0x00000000
        /*06d0*/ 	.short	0x0101
        /*06d2*/ 	.byte	0x05
	.zero		1


	//   ....[94]....
        /*06d4*/ 	.word	0x00008730
        /*06d8*/ 	.word	0x00000002
        /*06dc*/ 	.word	0x00000000
        /*06e0*/ 	.short	0x0101
        /*06e2*/ 	.byte	0xff
	.zero		1


	//   ....[95]....
        /*06e4*/ 	.word	0x00008970
        /*06e8*/ 	.word	0x000000ff
        /*06ec*/ 	.word	0x00000000
        /*06f0*/ 	.short	0x0101
        /*06f2*/ 	.byte	0x04
	.zero		1


	//   ....[96]....
        /*06f4*/ 	.word	0x000089a0
        /*06f8*/ 	.word	0x00000003
        /*06fc*/ 	.word	0x00000060
        /*0700*/ 	.short	0x010a
        /*0702*/ 	.byte	0xff
	.zero		1


	//   ....[97]....
        /*0704*/ 	.word	0x00008a00
        /*0708*/ 	.word	0x00000004
        /*070c*/ 	.word	0x00000060
        /*0710*/ 	.short	0x010a
        /*0712*/ 	.byte	0xff
	.zero		1


	//   ....[98]....
        /*0714*/ 	.word	0x00008a60
        /*0718*/ 	.word	0x00000002
        /*071c*/ 	.word	0x00000100
        /*0720*/ 	.short	0x010a
        /*0722*/ 	.byte	0xff
	.zero		1


	//   ....[99]....
        /*0724*/ 	.word	0x00008ac0
        /*0728*/ 	.word	0x00000000
        /*072c*/ 	.word	0x00000000
        /*0730*/ 	.short	0x010a
        /*0732*/ 	.byte	0xff
	.zero		1


	//   ....[100]....
        /*0734*/ 	.word	0x00008b20
        /*0738*/ 	.word	0x00000000
        /*073c*/ 	.word	0x00000000
        /*0740*/ 	.short	0x010a
        /*0742*/ 	.byte	0xff
	.zero		1


	//   ....[101]....
        /*0744*/ 	.word	0x00008b80
        /*0748*/ 	.word	0x00000000
        /*074c*/ 	.word	0x00000000
        /*0750*/ 	.short	0x010a
        /*0752*/ 	.byte	0xff
	.zero		1


	//   ....[102]....
        /*0754*/ 	.word	0x00008be0
        /*0758*/ 	.word	0x00000000
        /*075c*/ 	.word	0x00000000
        /*0760*/ 	.short	0x010a
        /*0762*/ 	.byte	0xff
	.zero		1


	//   ....[103]....
        /*0764*/ 	.word	0x00008c40
        /*0768*/ 	.word	0x00000000
        /*076c*/ 	.word	0x00000000
        /*0770*/ 	.short	0x010a
        /*0772*/ 	.byte	0xff
	.zero		1


	//   ....[104]....
        /*0774*/ 	.word	0x00008ca0
        /*0778*/ 	.word	0x00000000
        /*077c*/ 	.word	0x00000000
        /*0780*/ 	.short	0x010a
        /*0782*/ 	.byte	0xff
	.zero		1


	//   ....[105]....
        /*0784*/ 	.word	0x00008d00
        /*0788*/ 	.word	0x00000000
        /*078c*/ 	.word	0x00000000
        /*0790*/ 	.short	0x010a
        /*0792*/ 	.byte	0xff
	.zero		1


	//   ....[106]....
        /*0794*/ 	.word	0x00008d60
        /*0798*/ 	.word	0x00000000
        /*079c*/ 	.word	0x00000000
        /*07a0*/ 	.short	0x010a
        /*07a2*/ 	.byte	0xff
	.zero		1


	//   ....[107]....
        /*07a4*/ 	.word	0x00008dc0
        /*07a8*/ 	.word	0x00000000
        /*07ac*/ 	.word	0x00000000
        /*07b0*/ 	.short	0x010a
        /*07b2*/ 	.byte	0xff
	.zero		1


	//   ....[108]....
        /*07b4*/ 	.word	0x00008e20
        /*07b8*/ 	.word	0x00000000
        /*07bc*/ 	.word	0x00000000
        /*07c0*/ 	.short	0x010a
        /*07c2*/ 	.byte	0xff
	.zero		1


	//   ....[109]....
        /*07c4*/ 	.word	0x00008e80
        /*07c8*/ 	.word	0x00000000
        /*07cc*/ 	.word	0x00000000
        /*07d0*/ 	.short	0x010a
        /*07d2*/ 	.byte	0xff
	.zero		1


	//   ....[110]....
        /*07d4*/ 	.word	0x00008ee0
        /*07d8*/ 	.word	0x00000004
        /*07dc*/ 	.word	0x00000108
        /*07e0*/ 	.short	0x010a
        /*07e2*/ 	.byte	0xff
	.zero		1


	//   ....[111]....
        /*07e4*/ 	.word	0x00008f40
        /*07e8*/ 	.word	0x00000004
        /*07ec*/ 	.word	0x00000100
        /*07f0*/ 	.short	0x010a
        /*07f2*/ 	.byte	0xff
	.zero		1


	//   ....[112]....
        /*07f4*/ 	.word	0x00008fa0
        /*07f8*/ 	.word	0x00000000
        /*07fc*/ 	.word	0x00000100
        /*0800*/ 	.short	0x010a
        /*0802*/ 	.byte	0xff
	.zero		1


	//   ....[113]....
        /*0804*/ 	.word	0x00009000
        /*0808*/ 	.word	0x00000005
        /*080c*/ 	.word	0x00000120
        /*0810*/ 	.short	0x010a
        /*0812*/ 	.byte	0xff
	.zero		1


	//   ....[114]....
        /*0814*/ 	.word	0x00009060
        /*0818*/ 	.word	0x00000000
        /*081c*/ 	.word	0x00000000
        /*0820*/ 	.short	0x010a
        /*0822*/ 	.byte	0xff
	.zero		1


	//   ....[115]....
        /*0824*/ 	.word	0x000090c0
        /*0828*/ 	.word	0x00000000
        /*082c*/ 	.word	0x00000000
        /*0830*/ 	.short	0x010a
        /*0832*/ 	.byte	0xff
	.zero		1


	//   ....[116]....
        /*0834*/ 	.word	0x00009120
        /*0838*/ 	.word	0x00000000
        /*083c*/ 	.word	0x00000000
        /*0840*/ 	.short	0x010a
        /*0842*/ 	.byte	0xff
	.zero		1


	//   ....[117]....
        /*0844*/ 	.word	0x00009180
        /*0848*/ 	.word	0x00000003
        /*084c*/ 	.word	0x00000100
        /*0850*/ 	.short	0x010a
        /*0852*/ 	.byte	0xff
	.zero		1


	//   ....[118]....
        /*0854*/ 	.word	0x000091e0
        /*0858*/ 	.word	0x00000000
        /*085c*/ 	.word	0x000000f8
        /*0860*/ 	.short	0x010a
        /*0862*/ 	.byte	0xff
	.zero		1


	//   ....[119]....
        /*0864*/ 	.word	0x00009240
        /*0868*/ 	.word	0x00000000
        /*086c*/ 	.word	0x000000d8
        /*0870*/ 	.short	0x010a
        /*0872*/ 	.byte	0xff
	.zero		1


	//   ....[120]....
        /*0874*/ 	.word	0x000092a0
        /*0878*/ 	.word	0x00000003
        /*087c*/ 	.word	0x000000d8
        /*0880*/ 	.short	0x010a
        /*0882*/ 	.byte	0xff
	.zero		1


	//   ....[121]....
        /*0884*/ 	.word	0x00009300
        /*0888*/ 	.word	0x00000000
        /*088c*/ 	.word	0x00000000
        /*0890*/ 	.short	0x010a
        /*0892*/ 	.byte	0xff
	.zero		1


	//   ....[122]....
        /*0894*/ 	.word	0x00009360
        /*0898*/ 	.word	0x00000000
        /*089c*/ 	.word	0x00000000
        /*08a0*/ 	.short	0x010a
        /*08a2*/ 	.byte	0xff
	.zero		1


	//   ....[123]....
        /*08a4*/ 	.word	0x000093c0
        /*08a8*/ 	.word	0x00000000
        /*08ac*/ 	.word	0x00000100
        /*08b0*/ 	.short	0x010a
        /*08b2*/ 	.byte	0xff
	.zero		1


	//   ....[124]....
        /*08b4*/ 	.word	0x00009410
        /*08b8*/ 	.word	0x00000002
        /*08bc*/ 	.word	0x000000c0
        /*08c0*/ 	.short	0x010a
        /*08c2*/ 	.byte	0xff
	.zero		1


	//   ....[125]....
        /*08c4*/ 	.word	0x00009460
        /*08c8*/ 	.word	0x00000057
        /*08cc*/ 	.word	0x00000110
        /*08d0*/ 	.short	0x010a
        /*08d2*/ 	.byte	0xff
	.zero		1


	//   ....[126]....
        /*08d4*/ 	.word	0x000094b0
        /*08d8*/ 	.word	0x00000003
        /*08dc*/ 	.word	0x000000c0
        /*08e0*/ 	.short	0x010a
        /*08e2*/ 	.byte	0xff
	.zero		1


	//----- nvinfo : EIATTR_NUM_MBARRIERS
	.align		4
.L_47:
        /*08e4*/ 	.byte	0x03, 0x38
        /*08e6*/ 	.short	0x0026


	//----- nvinfo : EIATTR_EXIT_INSTR_OFFSETS
	.align		4
        /*08e8*/ 	.byte	0x04, 0x1c
        /*08ea*/ 	.short	(.L_49 - .L_48)


	//   ....[0]....
.L_48:
        /*08ec*/ 	.word	0x000036e0


	//   ....[1]....
        /*08f0*/ 	.word	0x00003970


	//   ....[2]....
        /*08f4*/ 	.word	0x000039d0


	//   ....[3]....
        /*08f8*/ 	.word	0x00004810


	//   ....[4]....
        /*08fc*/ 	.word	0x00005c70


	//   ....[5]....
        /*0900*/ 	.word	0x00005cb0


	//   ....[6]....
        /*0904*/ 	.word	0x00008860


	//   ....[7]....
        /*0908*/ 	.word	0x000088e0


	//   ....[8]....
        /*090c*/ 	.word	0x00008910


	//   ....[9]....
        /*0910*/ 	.word	0x00008980


	//----- nvinfo : EIATTR_MAX_THREADS
	.align		4
.L_49:
        /*0914*/ 	.byte	0x04, 0x05
        /*0916*/ 	.short	(.L_51 - .L_50)
.L_50:
        /*0918*/ 	.word	0x00000100
        /*091c*/ 	.word	0x00000001
        /*0920*/ 	.word	0x00000001


	//----- nvinfo : EIATTR_CRS_STACK_SIZE
	.align		4
.L_51:
        /*0924*/ 	.byte	0x04, 0x1e
        /*0926*/ 	.short	(.L_53 - .L_52)
.L_52:
        /*0928*/ 	.word	0x00000000


	//----- nvinfo : EIATTR_CBANK_PARAM_SIZE
	.align		4
.L_53:
        /*092c*/ 	.byte	0x03, 0x19
        /*092e*/ 	.short	0x0900


	//----- nvinfo : EIATTR_PARAM_CBANK
	.align		4
        /*0930*/ 	.byte	0x04, 0x0a
        /*0932*/ 	.short	(.L_55 - .L_54)
	.align		4
.L_54:
        /*0934*/ 	.word	index@(.nv.constant0._ZN7cutlass13device_kernelINS_4conv6kernel13ConvUniversalINS1_16ConvProblemShapeILNS1_8OperatorE2ELi3EEENS1_10collective14CollectiveConvINS1_47MainloopSm100TmaUmmaWarpSpecializedImplicitGemmILS5_2ELi12ELi3ELi1ELi2EN4cute5tupleIJNSA_1CILi2EEENSC_ILi1EEESE_EEEEENSB_IJNSC_ILi64EEENSB_IJSH_EEENSB_IJNSC_ILi32EEEEEEEEENS_10tfloat32_tESM_NSA_8TiledMMAINSA_8MMA_AtomIJNSA_17SM100_MMA_TF32_SSISM_SM_fLi64ELi64ELNSA_4UMMA5MajorE1ELSR_1ELNSQ_7ScaleInE0ELSS_0EEEEEENSA_6LayoutINSB_IJSE_SE_SE_EEENSB_IJNSC_ILi0EEESX_SX_EEEEENSB_IJNSA_10UnderscoreES10_S10_EEEEENS7_6detail27Sm100ImplicitGemmTileTraitsINSA_13SM90_TMA_LOADENSA_14ComposedLayoutINSA_7SwizzleILi2ELi5ELi2EEENSA_18smem_ptr_flag_bitsILi32EEENSV_INSB_IJSJ_NSC_ILi4EEEEEENSB_IJSE_SJ_EEEEEEEvEENS14_INSA_30SM90_TMA_LOAD_IM2COL_MULTICASTES1F_vEEEENS_8epilogue10collective18CollectiveEpilogueINS1K_23Sm100TmaWarpSpecializedILi3ELi2ELi16ELb1ELb0EEEJSL_NSB_IJNSV_ISH_SE_EENSV_ISJ_SE_EEEEESM_NSB_IJlNSB_IJSE_lllEEESX_EEESM_S1T_NS1K_6fusion15FusionCallbacksIS1O_NS1U_17LinearCombinationISM_fSM_fLNS_15FloatRoundStyleE2EEESL_S1R_JEEENSA_5SM1004TMEM4LOAD26SM100_TMEM_LOAD_16dp128b8xES15_NS16_INS17_ILi3ELi4ELi3EEES1A_NSV_INSB_IJNSC_ILi8EEESJ_EEENSB_IJSJ_SE_EEEEEEENSA_17SM75_U32x4_LDSM_NENSA_14SM90_TMA_STOREES29_NSA_17SM90_U32x4_STSM_NENSA_39AutoVectorizingCopyWithAssumedAlignmentILi128EEEEEEvvEEEEvNT_6ParamsE)
        /*0938*/ 	.short	0x0380
        /*093a*/ 	.short	0x0900


	//----- nvinfo : EIATTR_SW_WAR
	.align		4
.L_55:
        /*093c*/ 	.byte	0x04, 0x36
        /*093e*/ 	.short	(.L_57 - .L_56)
.L_56:
        /*0940*/ 	.word	0x00000008
.L_57:


//--------------------- .nv.callgraph             --------------------------
	.section	.nv.callgraph,"",@"SHT_CUDA_CALLGRAPH"
	.align	4
	.sectionentsize	8
	.align		4
        /*0000*/ 	.word	0x00000000
	.align		4
        /*0004*/ 	.word	0xffffffff
	.align		4
        /*0008*/ 	.word	index@(_ZN7cutlass13device_kernelINS_4conv6kernel13ConvUniversalINS1_16ConvProblemShapeILNS1_8OperatorE2ELi3EEENS1_10collective14CollectiveConvINS1_47MainloopSm100TmaUmmaWarpSpecializedImplicitGemmILS5_2ELi12ELi3ELi1ELi2EN4cute5tupleIJNSA_1CILi2EEENSC_ILi1EEESE_EEEEENSB_IJNSC_ILi64EEENSB_IJSH_EEENSB_IJNSC_ILi32EEEEEEEEENS_10tfloat32_tESM_NSA_8TiledMMAINSA_8MMA_AtomIJNSA_17SM100_MMA_TF32_SSISM_SM_fLi64ELi64ELNSA_4UMMA5MajorE1ELSR_1ELNSQ_7ScaleInE0ELSS_0EEEEEENSA_6LayoutINSB_IJSE_SE_SE_EEENSB_IJNSC_ILi0EEESX_SX_EEEEENSB_IJNSA_10UnderscoreES10_S10_EEEEENS7_6detail27Sm100ImplicitGemmTileTraitsINSA_13SM90_TMA_LOADENSA_14ComposedLayoutINSA_7SwizzleILi2ELi5ELi2EEENSA_18smem_ptr_flag_bitsILi32EEENSV_INSB_IJSJ_NSC_ILi4EEEEEENSB_IJSE_SJ_EEEEEEEvEENS14_INSA_30SM90_TMA_LOAD_IM2COL_MULTICASTES1F_vEEEENS_8epilogue10collective18CollectiveEpilogueINS1K_23Sm100TmaWarpSpecializedILi3ELi2ELi16ELb1ELb0EEEJSL_NSB_IJNSV_ISH_SE_EENSV_ISJ_SE_EEEEESM_NSB_IJlNSB_IJSE_lllEEESX_EEESM_S1T_NS1K_6fusion15FusionCallbacksIS1O_NS1U_17LinearCombinationISM_fSM_fLNS_15FloatRoundStyleE2EEESL_S1R_JEEENSA_5SM1004TMEM4LOAD26SM100_TMEM_LOAD_16dp128b8xES15_NS16_INS17_ILi3ELi4ELi3EEES1A_NSV_INSB_IJNSC_ILi8EEESJ_EEENSB_IJSJ_SE_EEEEEEENSA_17SM75_U32x4_LDSM_NENSA_14SM90_TMA_STOREES29_NSA_17SM90_U32x4_STSM_NENSA_39AutoVectorizingCopyWithAssumedAlignmentILi128EEEEEEvvEEEEvNT_6ParamsE)
	.align		4
        /*000c*/ 	.word	index@(__assertfail)
	.align		4
        /*0010*/ 	.word	0x00000000
	.align		4
        /*0014*/ 	.word	0xfffffffe
	.align		4
        /*0018*/ 	.word	0x00000000
	.align		4
        /*001c*/ 	.word	0xfffffffd
	.align		4
        /*0020*/ 	.word	0x00000000
	.align		4
        /*0024*/ 	.word	0xfffffffc


//--------------------- .nv.constant4             --------------------------
	.section	.nv.constant4,"a",@progbits
	.align	8
	.align		8
.nv.constant4:
        /*0000*/ 	.dword	__assertfail
	.align		8
        /*0008*/ 	.dword	__unnamed_1
	.align		8
        /*0010*/ 	.dword	__unnamed_2
	.align		8
        /*0018*/ 	.dword	_ZN39_INTERNAL_7620bbd9_4_k_cu_d9ed5b7a_41794cuda3std3__45__cpo5beginE
	.align		8
        /*0020*/ 	.dword	_ZN39_INTERNAL_7620bbd9_4_k_cu_d9ed5b7a_41794cuda3std3__45__cpo3endE
	.align		8
        /*0028*/ 	.dword	_ZN39_INTERNAL_7620bbd9_4_k_cu_d9ed5b7a_41794cuda3std3__45__cpo6cbeginE
	.align		8
        /*0030*/ 	.dword	_ZN39_INTERNAL_7620bbd9_4_k_cu_d9ed5b7a_41794cuda3std3__45__cpo4cendE
	.align		8
        /*0038*/ 	.dword	_ZN39_INTERNAL_7620bbd9_4_k_cu_d9ed5b7a_41794cuda3std3__441_GLOBAL__N__7620bbd9_4_k_cu_d9ed5b7a_41796ignoreE
	.align		8
        /*0040*/ 	.dword	_ZN39_INTERNAL_7620bbd9_4_k_cu_d9ed5b7a_41794cuda3std3__419piecewise_constructE
	.align		8
        /*0048*/ 	.dword	_ZN39_INTERNAL_7620bbd9_4_k_cu_d9ed5b7a_41794cuda3std3__48in_placeE
	.align		8
        /*0050*/ 	.dword	_ZN39_INTERNAL_7620bbd9_4_k_cu_d9ed5b7a_41794cuda3std6ranges3__45__cpo4swapE
	.align		8
        /*0058*/ 	.dword	_ZN39_INTERNAL_7620bbd9_4_k_cu_d9ed5b7a_41794cuda3std6ranges3__45__cpo9iter_moveE
	.align		8
        /*0060*/ 	.dword	_ZN39_INTERNAL_7620bbd9_4_k_cu_d9ed5b7a_41794cute7productE
	.align		8
        /*0068*/ 	.dword	_ZN39_INTERNAL_7620bbd9_4_k_cu_d9ed5b7a_41794cute1_E
	.align		8
        /*0070*/ 	.dword	$str$27
	.align		8
        /*0078*/ 	.dword	$str$28
	.align		8
        /*0080*/ 	.dword	$str$29
	.align		8
        /*0088*/ 	.dword	$str$30


//--------------------- .text._ZN7cutlass13device_kernelINS_4conv6kernel13ConvUniversalINS1_16ConvProblemShapeILNS1_8OperatorE2ELi3EEENS1_10collective14CollectiveConvINS1_47MainloopSm100TmaUmmaWarpSpecializedImplicitGemmILS5_2ELi12ELi3ELi1ELi2EN4cute5tupleIJNSA_1CILi2EEENSC_ILi1EEESE_EEEEENSB_IJNSC_ILi64EEENSB_IJSH_EEENSB_IJNSC_ILi32EEEEEEEEENS_10tfloat32_tESM_NSA_8TiledMMAINSA_8MMA_AtomIJNSA_17SM100_MMA_TF32_SSISM_SM_fLi64ELi64ELNSA_4UMMA5MajorE1ELSR_1ELNSQ_7ScaleInE0ELSS_0EEEEEENSA_6LayoutINSB_IJSE_SE_SE_EEENSB_IJNSC_ILi0EEESX_SX_EEEEENSB_IJNSA_10UnderscoreES10_S10_EEEEENS7_6detail27Sm100ImplicitGemmTileTraitsINSA_13SM90_TMA_LOADENSA_14ComposedLayoutINSA_7SwizzleILi2ELi5ELi2EEENSA_18smem_ptr_flag_bitsILi32EEENSV_INSB_IJSJ_NSC_ILi4EEEEEENSB_IJSE_SJ_EEEEEEEvEENS14_INSA_30SM90_TMA_LOAD_IM2COL_MULTICASTES1F_vEEEENS_8epilogue10collective18CollectiveEpilogueINS1K_23Sm100TmaWarpSpecializedILi3ELi2ELi16ELb1ELb0EEEJSL_NSB_IJNSV_ISH_SE_EENSV_ISJ_SE_EEEEESM_NSB_IJlNSB_IJSE_lllEEESX_EEESM_S1T_NS1K_6fusion15FusionCallbacksIS1O_NS1U_17LinearCombinationISM_fSM_fLNS_15FloatRoundStyleE2EEESL_S1R_JEEENSA_5SM1004TMEM4LOAD26SM100_TMEM_LOAD_16dp128b8xES15_NS16_INS17_ILi3ELi4ELi3EEES1A_NSV_INSB_IJNSC_ILi8EEESJ_EEENSB_IJSJ_SE_EEEEEEENSA_17SM75_U32x4_LDSM_NENSA_14SM90_TMA_STOREES29_NSA_17SM90_U32x4_STSM_NENSA_39AutoVectorizingCopyWithAssumedAlignmentILi128EEEEEEvvEEEEvNT_6ParamsE --------------------------
	.section	.text._ZN7cutlass13device_kernelINS_4conv6kernel13ConvUniversalINS1_16ConvProblemShapeILNS1_8OperatorE2ELi3EEENS1_10collective14CollectiveConvINS1_47MainloopSm100TmaUmmaWarpSpecializedImplicitGemmILS5_2ELi12ELi3ELi1ELi2EN4cute5tupleIJNSA_1CILi2EEENSC_ILi1EEESE_EEEEENSB_IJNSC_ILi64EEENSB_IJSH_EEENSB_IJNSC_ILi32EEEEEEEEENS_10tfloat32_tESM_NSA_8TiledMMAINSA_8MMA_AtomIJNSA_17SM100_MMA_TF32_SSISM_SM_fLi64ELi64ELNSA_4UMMA5MajorE1ELSR_1ELNSQ_7ScaleInE0ELSS_0EEEEEENSA_6LayoutINSB_IJSE_SE_SE_EEENSB_IJNSC_ILi0EEESX_SX_EEEEENSB_IJNSA_10UnderscoreES10_S10_EEEEENS7_6detail27Sm100ImplicitGemmTileTraitsINSA_13SM90_TMA_LOADENSA_14ComposedLayoutINSA_7SwizzleILi2ELi5ELi2EEENSA_18smem_ptr_flag_bitsILi32EEENSV_INSB_IJSJ_NSC_ILi4EEEEEENSB_IJSE_SJ_EEEEEEEvEENS14_INSA_30SM90_TMA_LOAD_IM2COL_MULTICASTES1F_vEEEENS_8epilogue10collective18CollectiveEpilogueINS1K_23Sm100TmaWarpSpecializedILi3ELi2ELi16ELb1ELb0EEEJSL_NSB_IJNSV_ISH_SE_EENSV_ISJ_SE_EEEEESM_NSB_IJlNSB_IJSE_lllEEESX_EEESM_S1T_NS1K_6fusion15FusionCallbacksIS1O_NS1U_17LinearCombinationISM_fSM_fLNS_15FloatRoundStyleE2EEESL_S1R_JEEENSA_5SM1004TMEM4LOAD26SM100_TMEM_LOAD_16dp128b8xES15_NS16_INS17_ILi3ELi4ELi3EEES1A_NSV_INSB_IJNSC_ILi8EEESJ_EEENSB_IJSJ_SE_EEEEEEENSA_17SM75_U32x4_LDSM_NENSA_14SM90_TMA_STOREES29_NSA_17SM90_U32x4_STSM_NENSA_39AutoVectorizingCopyWithAssumedAlignmentILi128EEEEEEvvEEEEvNT_6ParamsE,"ax",@progbits
	.align	128
.text._ZN7cutlass13device_kernelINS_4conv6kernel13ConvUniversalINS1_16ConvProblemShapeILNS1_8OperatorE2ELi3EEENS1_10collective14CollectiveConvINS1_47MainloopSm100TmaUmmaWarpSpecializedImplicitGemmILS5_2ELi12ELi3ELi1ELi2EN4cute5tupleIJNSA_1CILi2EEENSC_ILi1EEESE_EEEEENSB_IJNSC_ILi64EEENSB_IJSH_EEENSB_IJNSC_ILi32EEEEEEEEENS_10tfloat32_tESM_NSA_8TiledMMAINSA_8MMA_AtomIJNSA_17SM100_MMA_TF32_SSISM_SM_fLi64ELi64ELNSA_4UMMA5MajorE1ELSR_1ELNSQ_7ScaleInE0ELSS_0EEEEEENSA_6LayoutINSB_IJSE_SE_SE_EEENSB_IJNSC_ILi0EEESX_SX_EEEEENSB_IJNSA_10UnderscoreES10_S10_EEEEENS7_6detail27Sm100ImplicitGemmTileTraitsINSA_13SM90_TMA_LOADENSA_14ComposedLayoutINSA_7SwizzleILi2ELi5ELi2EEENSA_18smem_ptr_flag_bitsILi32EEENSV_INSB_IJSJ_NSC_ILi4EEEEEENSB_IJSE_SJ_EEEEEEEvEENS14_INSA_30SM90_TMA_LOAD_IM2COL_MULTICASTES1F_vEEEENS_8epilogue10collective18CollectiveEpilogueINS1K_23Sm100TmaWarpSpecializedILi3ELi2ELi16ELb1ELb0EEEJSL_NSB_IJNSV_ISH_SE_EENSV_ISJ_SE_EEEEESM_NSB_IJlNSB_IJSE_lllEEESX_EEESM_S1T_NS1K_6fusion15FusionCallbacksIS1O_NS1U_17LinearCombinationISM_fSM_fLNS_15FloatRoundStyleE2EEESL_S1R_JEEENSA_5SM1004TMEM4LOAD26SM100_TMEM_LOAD_16dp128b8xES15_NS16_INS17_ILi3ELi4ELi3EEES1A_NSV_INSB_IJNSC_ILi8EEESJ_EEENSB_IJSJ_SE_EEEEEEENSA_17SM75_U32x4_LDSM_NENSA_14SM90_TMA_STOREES29_NSA_17SM90_U32x4_STSM_NENSA_39AutoVectorizingCopyWithAssumedAlignmentILi128EEEEEEvvEEEEvNT_6ParamsE:
        .type           _ZN7cutlass13device_kernelINS_4conv6kernel13ConvUniversalINS1_16ConvProblemShapeILNS1_8OperatorE2ELi3EEENS1_10collective14CollectiveConvINS1_47MainloopSm100TmaUmmaWarpSpecializedImplicitGemmILS5_2ELi12ELi3ELi1ELi2EN4cute5tupleIJNSA_1CILi2EEENSC_ILi1EEESE_EEEEENSB_IJNSC_ILi64EEENSB_IJSH_EEENSB_IJNSC_ILi32EEEEEEEEENS_10tfloat32_tESM_NSA_8TiledMMAINSA_8MMA_AtomIJNSA_17SM100_MMA_TF32_SSISM_SM_fLi64ELi64ELNSA_4UMMA5MajorE1ELSR_1ELNSQ_7ScaleInE0ELSS_0EEEEEENSA_6LayoutINSB_IJSE_SE_SE_EEENSB_IJNSC_ILi0EEESX_SX_EEEEENSB_IJNSA_10UnderscoreES10_S10_EEEEENS7_6detail27Sm100ImplicitGemmTileTraitsINSA_13SM90_TMA_LOADENSA_14ComposedLayoutINSA_7SwizzleILi2ELi5ELi2EEENSA_18smem_ptr_flag_bitsILi32EEENSV_INSB_IJSJ_NSC_ILi4EEEEEENSB_IJSE_SJ_EEEEEEEvEENS14_INSA_30SM90_TMA_LOAD_IM2COL_MULTICASTES1F_vEEEENS_8epilogue10collective18CollectiveEpilogueINS1K_23Sm100TmaWarpSpecializedILi3ELi2ELi16ELb1ELb0EEEJSL_NSB_IJNSV_ISH_SE_EENSV_ISJ_SE_EEEEESM_NSB_IJlNSB_IJSE_lllEEESX_EEESM_S1T_NS1K_6fusion15FusionCallbacksIS1O_NS1U_17LinearCombinationISM_fSM_fLNS_15FloatRoundStyleE2EEESL_S1R_JEEENSA_5SM1004TMEM4LOAD26SM100_TMEM_LOAD_16dp128b8xES15_NS16_INS17_ILi3ELi4ELi3EEES1A_NSV_INSB_IJNSC_ILi8EEESJ_EEENSB_IJSJ_SE_EEEEEEENSA_17SM75_U32x4_LDSM_NENSA_14SM90_TMA_STOREES29_NSA_17SM90_U32x4_STSM_NENSA_39AutoVectorizingCopyWithAssumedAlignmentILi128EEEEEEvvEEEEvNT_6ParamsE,@function
        .size           _ZN7cutlass13device_kernelINS_4conv6kernel13ConvUniversalINS1_16ConvProblemShapeILNS1_8OperatorE2ELi3EEENS1_10collective14CollectiveConvINS1_47MainloopSm100TmaUmmaWarpSpecializedImplicitGemmILS5_2ELi12ELi3ELi1ELi2EN4cute5tupleIJNSA_1CILi2EEENSC_ILi1EEESE_EEEEENSB_IJNSC_ILi64EEENSB_IJSH_EEENSB_IJNSC_ILi32EEEEEEEEENS_10tfloat32_tESM_NSA_8TiledMMAINSA_8MMA_AtomIJNSA_17SM100_MMA_TF32_SSISM_SM_fLi64ELi64ELNSA_4UMMA5MajorE1ELSR_1ELNSQ_7ScaleInE0ELSS_0EEEEEENSA_6LayoutINSB_IJSE_SE_SE_EEENSB_IJNSC_ILi0EEESX_SX_EEEEENSB_IJNSA_10UnderscoreES10_S10_EEEEENS7_6detail27Sm100ImplicitGemmTileTraitsINSA_13SM90_TMA_LOADENSA_14ComposedLayoutINSA_7SwizzleILi2ELi5ELi2EEENSA_18smem_ptr_flag_bitsILi32EEENSV_INSB_IJSJ_NSC_ILi4EEEEEENSB_IJSE_SJ_EEEEEEEvEENS14_INSA_30SM90_TMA_LOAD_IM2COL_MULTICASTES1F_vEEEENS_8epilogue10collective18CollectiveEpilogueINS1K_23Sm100TmaWarpSpecializedILi3ELi2ELi16ELb1ELb0EEEJSL_NSB_IJNSV_ISH_SE_EENSV_ISJ_SE_EEEEESM_NSB_IJlNSB_IJSE_lllEEESX_EEESM_S1T_NS1K_6fusion15FusionCallbacksIS1O_NS1U_17LinearCombinationISM_fSM_fLNS_15FloatRoundStyleE2EEESL_S1R_JEEENSA_5SM1004TMEM4LOAD26SM100_TMEM_LOAD_16dp128b8xES15_NS16_INS17_ILi3ELi4ELi3EEES1A_NSV_INSB_IJNSC_ILi8EEESJ_EEENSB_IJSJ_SE_EEEEEEENSA_17SM75_U32x4_LDSM_NENSA_14SM90_TMA_STOREES29_NSA_17SM90_U32x4_STSM_NENSA_39AutoVectorizingCopyWithAssumedAlignmentILi128EEEEEEvvEEEEvNT_6ParamsE,(.L_x_176 - _ZN7cutlass13device_kernelINS_4conv6kernel13ConvUniversalINS1_16ConvProblemShapeILNS1_8OperatorE2ELi3EEENS1_10collective14CollectiveConvINS1_47MainloopSm100TmaUmmaWarpSpecializedImplicitGemmILS5_2ELi12ELi3ELi1ELi2EN4cute5tupleIJNSA_1CILi2EEENSC_ILi1EEESE_EEEEENSB_IJNSC_ILi64EEENSB_IJSH_EEENSB_IJNSC_ILi32EEEEEEEEENS_10tfloat32_tESM_NSA_8TiledMMAINSA_8MMA_AtomIJNSA_17SM100_MMA_TF32_SSISM_SM_fLi64ELi64ELNSA_4UMMA5MajorE1ELSR_1ELNSQ_7ScaleInE0ELSS_0EEEEEENSA_6LayoutINSB_IJSE_SE_SE_EEENSB_IJNSC_ILi0EEESX_SX_EEEEENSB_IJNSA_10UnderscoreES10_S10_EEEEENS7_6detail27Sm100ImplicitGemmTileTraitsINSA_13SM90_TMA_LOADENSA_14ComposedLayoutINSA_7SwizzleILi2ELi5ELi2EEENSA_18smem_ptr_flag_bitsILi32EEENSV_INSB_IJSJ_NSC_ILi4EEEEEENSB_IJSE_SJ_EEEEEEEvEENS14_INSA_30SM90_TMA_LOAD_IM2COL_MULTICASTES1F_vEEEENS_8epilogue10collective18CollectiveEpilogueINS1K_23Sm100TmaWarpSpecializedILi3ELi2ELi16ELb1ELb0EEEJSL_NSB_IJNSV_ISH_SE_EENSV_ISJ_SE_EEEEESM_NSB_IJlNSB_IJSE_lllEEESX_EEESM_S1T_NS1K_6fusion15FusionCallbacksIS1O_NS1U_17LinearCombinationISM_fSM_fLNS_15FloatRoundStyleE2EEESL_S1R_JEEENSA_5SM1004TMEM4LOAD26SM100_TMEM_LOAD_16dp128b8xES15_NS16_INS17_ILi3ELi4ELi3EEES1A_NSV_INSB_IJNSC_ILi8EEESJ_EEENSB_IJSJ_SE_EEEEEEENSA_17SM75_U32x4_LDSM_NENSA_14SM90_TMA_STOREES29_NSA_17SM90_U32x4_STSM_NENSA_39AutoVectorizingCopyWithAssumedAlignmentILi128EEEEEEvvEEEEvNT_6ParamsE)
        .other          _ZN7cutlass13device_kernelINS_4conv6kernel13ConvUniversalINS1_16ConvProblemShapeILNS1_8OperatorE2ELi3EEENS1_10collective14CollectiveConvINS1_47MainloopSm100TmaUmmaWarpSpecializedImplicitGemmILS5_2ELi12ELi3ELi1ELi2EN4cute5tupleIJNSA_1CILi2EEENSC_ILi1EEESE_EEEEENSB_IJNSC_ILi64EEENSB_IJSH_EEENSB_IJNSC_ILi32EEEEEEEEENS_10tfloat32_tESM_NSA_8TiledMMAINSA_8MMA_AtomIJNSA_17SM100_MMA_TF32_SSISM_SM_fLi64ELi64ELNSA_4UMMA5MajorE1ELSR_1ELNSQ_7ScaleInE0ELSS_0EEEEEENSA_6LayoutINSB_IJSE_SE_SE_EEENSB_IJNSC_ILi0EEESX_SX_EEEEENSB_IJNSA_10UnderscoreES10_S10_EEEEENS7_6detail27Sm100ImplicitGemmTileTraitsINSA_13SM90_TMA_LOADENSA_14ComposedLayoutINSA_7SwizzleILi2ELi5ELi2EEENSA_18smem_ptr_flag_bitsILi32EEENSV_INSB_IJSJ_NSC_ILi4EEEEEENSB_IJSE_SJ_EEEEEEEvEENS14_INSA_30SM90_TMA_LOAD_IM2COL_MULTICASTES1F_vEEEENS_8epilogue10collective18CollectiveEpilogueINS1K_23Sm100TmaWarpSpecializedILi3ELi2ELi16ELb1ELb0EEEJSL_NSB_IJNSV_ISH_SE_EENSV_ISJ_SE_EEEEESM_NSB_IJlNSB_IJSE_lllEEESX_EEESM_S1T_NS1K_6fusion15FusionCallbacksIS1O_NS1U_17LinearCombinationISM_fSM_fLNS_15FloatRoundStyleE2EEESL_S1R_JEEENSA_5SM1004TMEM4LOAD26SM100_TMEM_LOAD_16dp128b8xES15_NS16_INS17_ILi3ELi4ELi3EEES1A_NSV_INSB_IJNSC_ILi8EEESJ_EEENSB_IJSJ_SE_EEEEEEENSA_17SM75_U32x4_LDSM_NENSA_14SM90_TMA_STOREES29_NSA_17SM90_U32x4_STSM_NENSA_39AutoVectorizingCopyWithAssumedAlignmentILi128EEEEEEvvEEEEvNT_6ParamsE,@"STO_CUDA_ENTRY STV_DEFAULT"
_ZN7cutlass13device_kernelINS_4conv6kernel13ConvUniversalINS1_16ConvProblemShapeILNS1_8OperatorE2ELi3EEENS1_10collective14CollectiveConvINS1_47MainloopSm100TmaUmmaWarpSpecializedImplicitGemmILS5_2ELi12ELi3ELi1ELi2EN4cute5tupleIJNSA_1CILi2EEENSC_ILi1EEESE_EEEEENSB_IJNSC_ILi64EEENSB_IJSH_EEENSB_IJNSC_ILi32EEEEEEEEENS_10tfloat32_tESM_NSA_8TiledMMAINSA_8MMA_AtomIJNSA_17SM100_MMA_TF32_SSISM_SM_fLi64ELi64ELNSA_4UMMA5MajorE1ELSR_1ELNSQ_7ScaleInE0ELSS_0EEEEEENSA_6LayoutINSB_IJSE_SE_SE_EEENSB_IJNSC_ILi0EEESX_SX_EEEEENSB_IJNSA_10UnderscoreES10_S10_EEEEENS7_6detail27Sm100ImplicitGemmTileTraitsINSA_13SM90_TMA_LOADENSA_14ComposedLayoutINSA_7SwizzleILi2ELi5ELi2EEENSA_18smem_ptr_flag_bitsILi32EEENSV_INSB_IJSJ_NSC_ILi4EEEEEENSB_IJSE_SJ_EEEEEEEvEENS14_INSA_30SM90_TMA_LOAD_IM2COL_MULTICASTES1F_vEEEENS_8epilogue10collective18CollectiveEpilogueINS1K_23Sm100TmaWarpSpecializedILi3ELi2ELi16ELb1ELb0EEEJSL_NSB_IJNSV_ISH_SE_EENSV_ISJ_SE_EEEEESM_NSB_IJlNSB_IJSE_lllEEESX_EEESM_S1T_NS1K_6fusion15FusionCallbacksIS1O_NS1U_17LinearCombinationISM_fSM_fLNS_15FloatRoundStyleE2EEESL_S1R_JEEENSA_5SM1004TMEM4LOAD26SM100_TMEM_LOAD_16dp128b8xES15_NS16_INS17_ILi3ELi4ELi3EEES1A_NSV_INSB_IJNSC_ILi8EEESJ_EEENSB_IJSJ_SE_EEEEEEENSA_17SM75_U32x4_LDSM_NENSA_14SM90_TMA_STOREES29_NSA_17SM90_U32x4_STSM_NENSA_39AutoVectorizingCopyWithAssumedAlignmentILi128EEEEEEvvEEEEvNT_6ParamsE:
[----:B------:R-:W1:Y:S01]  /*0000*/  LDC R1, c[0x0][0x37c] ;  /* 0x0000df00ff017b82 */ /* 0x000e620000000800 */
[----:B------:R-:W2:Y:S01]  /*0010*/  S2R R77, SR_TID.X ;  /* 0x00000000004d7919 */ /* 0x000ea20000002100 */
[----:B------:R-:W3:Y:S01]  /*0020*/  LDCU.64 UR6, c[0x0][0x990] ;  /* 0x00013200ff0677ac */ /* 0x000ee20008000a00 */
[----:B-1----:R-:W-:Y:S01]  /*0030*/  VIADD R1, R1, 0xfffffff8 ;  /* 0xfffffff801017836 */ /* 0x002fe20000000000 */
[----:B------:R-:W-:Y:S02]  /*0040*/  PRMT R67, RZ, 0x7610, R67 ;  /* 0x00007610ff437816 */ /* 0x000fe40000000043 */
[----:B------:R-:W-:Y:S01]  /*0050*/  ELECT P6, URZ, PT ;  /* 0x0000000000ff782f */ /* 0x000fe200038c0000 */
[----:B------:R-:W1:Y:S01]  /*0060*/  LDCU.64 UR48, c[0x0][0x358] ;  /* 0x00006b00ff3077ac */ /* 0x000e620008000a00 */
[----:B---3--:R-:W-:-:S04]  /*0070*/  UISETP.NE.U32.AND UP0, UPT, UR6, URZ, UPT ;  /* 0x000000ff0600728c */ /* 0x008fc8000bf05070 */
[----:B------:R-:W-:Y:S01]  /*0080*/  UISETP.NE.AND.EX UP0, UPT, UR7, URZ, UPT, UP0 ;  /* 0x000000ff0700728c */ /* 0x000fe2000bf05300 */
[----:B--2---:R-:W-:-:S05]  /*0090*/  SHF.R.U32.HI R78, RZ, 0x5, R77 ;  /* 0x00000005ff4e7819 */ /* 0x004fca000001164d */
[----:B------:R-:W2:Y:S02]  /*00a0*/  SHFL.IDX PT, R0, R78, RZ, 0x1f ;  /* 0x00001fff4e007589 */ /* 0x000ea400000e0000 */
[----:B--2---:R-:W-:Y:S01]  /*00b0*/  R2UR UR4, R0 ;  /* 0x00000000000472ca */ /* 0x004fe200000e0000 */
[----:B-1----:R-:W-:-:S14]  /*00c0*/  BRA.U UP0, `(.L_x_0) ;  /* 0x00000001002c7547 */ /* 0x002fdc000b800000 */
[----:B------:R-:W1:Y:S02]  /*00d0*/  LDCU.64 UR8, c[0x0][0x988] ;  /* 0x00013100ff0877ac */ /* 0x000e640008000a00 */
[----:B-1----:R-:W-:-:S04]  /*00e0*/  UISETP.NE.U32.AND UP0, UPT, UR8, URZ, UPT ;  /* 0x000000ff0800728c */ /* 0x002fc8000bf05070 */
[----:B------:R-:W-:-:S09]  /*00f0*/  UISETP.NE.AND.EX UP0, UPT, UR9, URZ, UPT, UP0 ;  /* 0x000000ff0900728c */ /* 0x000fd2000bf05300 */
[----:B------:R-:W-:Y:S05]  /*0100*/  BRA.U !UP0, `(.L_x_1) ;  /* 0x0000000108107547 */ /* 0x000fea000b800000 */
[----:B------:R-:W1:Y:S02]  /*0110*/  LDC.64 R2, c[0x0][0x988] ;  /* 0x00026200ff027b82 */ /* 0x000e640000000a00 */
[----:B-1----:R1:W5:Y:S01]  /*0120*/  LDG.E R35, desc[UR48][R2.64] ;  /* 0x0000003002237981 */ /* 0x002362000c1e1900 */
[----:B------:R-:W-:Y:S01]  /*0130*/  HFMA2 R67, -RZ, RZ, 0, 5.9604644775390625e-08 ;  /* 0x00000001ff437431 */ /* 0x000fe200000001ff */
[----:B------:R-:W-:Y:S05]  /*0140*/  BRA `(.L_x_0) ;  /* 0x00000000000c7947 */ /* 0x000fea0003800000 */
.L_x_1:
[----:B------:R-:W1:Y:S01]  /*0150*/  LDCU UR5, c[0x0][0x980] ;  /* 0x00013000ff0577ac */ /* 0x000e620008000800 */
[----:B------:R-:W-:Y:S01]  /*0160*/  HFMA2 R67, -RZ, RZ, 0, 5.9604644775390625e-08 ;  /* 0x00000001ff437431 */ /* 0x000fe200000001ff */
[----:B-1----:R-:W-:Y:S02]  /*0170*/  MOV R35, UR5 ;  /* 0x0000000500237c02 */ /* 0x002fe40008000f00 */
.L_x_0:
[----:B------:R-:W2:Y:S02]  /*0180*/  LDCU.64 UR8, c[0x0][0x9b0] ;  /* 0x00013600ff0877ac */ /* 0x000ea40008000a00 */
[----:B--2---:R-:W-:-:S04]  /*0190*/  UISETP.NE.U32.AND UP0, UPT, UR8, URZ, UPT ;  /* 0x000000ff0800728c */ /* 0x004fc8000bf05070 */
[----:B------:R-:W-:-:S09]  /*01a0*/  UISETP.NE.AND.EX UP0, UPT, UR9, URZ, UPT, UP0 ;  /* 0x000000ff0900728c */ /* 0x000fd2000bf05300 */
[----:B------:R-:W-:Y:S05]  /*01b0*/  BRA.U UP0, `(.L_x_2) ;  /* 0x0000000100247547 */ /* 0x000fea000b800000 */
[----:B------:R-:W2:Y:S02]  /*01c0*/  LDCU.64 UR8, c[0x0][0x9a8] ;  /* 0x00013500ff0877ac */ /* 0x000ea40008000a00 */
[----:B--2---:R-:W-:-:S04]  /*01d0*/  UISETP.NE.U32.AND UP0, UPT, UR8, URZ, UPT ;  /* 0x000000ff0800728c */ /* 0x004fc8000bf05070 */
[----:B------:R-:W-:-:S09]  /*01e0*/  UISETP.NE.AND.EX UP0, UPT, UR9, URZ, UPT, UP0 ;  /* 0x000000ff0900728c */ /* 0x000fd2000bf05300 */
[----:B------:R-:W-:Y:S05]  /*01f0*/  BRA.U !UP0, `(.L_x_3) ;  /* 0x00000001080c7547 */ /* 0x000fea000b800000 */
[----:B-1----:R-:W1:Y:S02]  /*0200*/  LDC.64 R2, c[0x0][0x9a8] ;  /* 0x00026a00ff027b82 */ /* 0x002e640000000a00 */
[----:B-1----:R2:W5:Y:S01]  /*0210*/  LDG.E R33, desc[UR48][R2.64] ;  /* 0x0000003002217981 */ /* 0x002562000c1e1900 */
[----:B------:R-:W-:Y:S05]  /*0220*/  BRA `(.L_x_2) ;  /* 0x0000000000087947 */ /* 0x000fea0003800000 */
.L_x_3:
[----:B------:R-:W2:Y:S02]  /*0230*/  LDCU UR5, c[0x0][0x9a0] ;  /* 0x00013400ff0577ac */ /* 0x000ea40008000800 */
[----:B--2---:R-:W-:Y:S02]  /*0240*/  MOV R33, UR5 ;  /* 0x0000000500217c02 */ /* 0x004fe40008000f00 */
.L_x_2:
[----:B------:R-:W-:Y:S01]  /*0250*/  IMAD.U32 R0, RZ, RZ, UR4 ;  /* 0x00000004ff007e24 */ /* 0x000fe2000f8e00ff */
[----:B------:R-:W-:Y:S04]  /*0260*/  BSSY.RECONVERGENT B0, `(.L_x_4) ;  /* 0x000000c000007945 */ /* 0x000fe80003800200 */
[C---:B------:R-:W-:Y:S02]  /*0270*/  ISETP.NE.OR P1, PT, R0.reuse, 0x1, !P6 ;  /* 0x000000010000780c */ /* 0x040fe40007725670 */
[----:B------:R-:W-:-:S11]  /*0280*/  ISETP.NE.OR P0, PT, R0, 0x3, !P6 ;  /* 0x000000030000780c */ /* 0x000fd60007705670 */
[----:B------:R-:W-:Y:S05]  /*0290*/  @P1 BRA `(.L_x_5) ;  /* 0x0000000000201947 */ /* 0x000fea0003800000 */
[----:B------:R-:W3:Y:S02]  /*02a0*/  LDCU.64 UR8, c[0x0][0x348] ;  /* 0x00006900ff0877ac */ /* 0x000ee40008000a00 */
[----:B---3--:R-:W-:Y:S02]  /*02b0*/  UIADD3 UR10, UP1, UPT, UR8, 0x80, URZ ;  /* 0x00000080080a7890 */ /* 0x008fe4000ff3e0ff */
[----:B------:R-:W-:Y:S02]  /*02c0*/  UIADD3 UR8, UP0, UPT, UR8, 0x180, URZ ;  /* 0x0000018008087890 */ /* 0x000fe4000ff1e0ff */
[----:B------:R-:W-:Y:S02]  /*02d0*/  UIADD3.X UR11, UPT, UPT, URZ, UR9, URZ, UP1, !UPT ;  /* 0x00000009ff0b7290 */ /* 0x000fe40008ffe4ff */
[----:B------:R-:W-:-:S07]  /*02e0*/  UIADD3.X UR9, UPT, UPT, URZ, UR9, URZ, UP0, !UPT ;  /* 0x00000009ff097290 */ /* 0x000fce00087fe4ff */
[----:B------:R3:W-:Y:S02]  /*02f0*/  UTMACCTL.PF [UR10] ;  /* 0x000000000a0079b9 */ /* 0x0007e40008040000 */
[----:B------:R3:W-:Y:S02]  /*0300*/  UTMACCTL.PF [UR8] ;  /* 0x00000000080079b9 */ /* 0x0007e40008040000 */
[----:B---3--:R-:W-:Y:S01]  /*0310*/  NOP ;  /* 0x0000000000007918 */ /* 0x008fe20000000000 */
.L_x_5:
[----:B------:R-:W-:Y:S05]  /*0320*/  BSYNC.RECONVERGENT B0 ;  /* 0x0000000000007941 */ /* 0x000fea0003800200 */
.L_x_4:
[----:B------:R-:W-:Y:S04]  /*0330*/  BSSY.RECONVERGENT B0, `(.L_x_6) ;  /* 0x000000a000007945 */ /* 0x000fe80003800200 */
        /* <DEDUP_REMOVED lines=9> */
.L_x_7:
[----:B------:R-:W-:Y:S05]  /*03d0*/  BSYNC.RECONVERGENT B0 ;  /* 0x0000000000007941 */ /* 0x000fea0003800200 */
.L_x_6:
[----:B------:R-:W3:Y:S01]  /*03e0*/  LDCU.64 UR8, c[0x0][0x988] ;  /* 0x00013100ff0877ac */ /* 0x000ee20008000a00 */
[----:B------:R-:W-:Y:S02]  /*03f0*/  UISETP.EQ.U32.AND UP1, UPT, UR6, URZ, UPT ;  /* 0x000000ff0600728c */ /* 0x000fe4000bf22070 */
[----:B------:R-:W-:Y:S02]  /*0400*/  UPLOP3.LUT UP6, UPT, UPT, UPT, UPT, 0x80, 0x8 ;  /* 0x000000000008789c */ /* 0x000fe40003fcf070 */
[----:B---3--:R-:W-:-:S04]  /*0410*/  UISETP.NE.U32.AND UP0, UPT, UR8, URZ, UPT ;  /* 0x000000ff0800728c */ /* 0x008fc8000bf05070 */
[----:B------:R-:W-:-:S04]  /*0420*/  UISETP.NE.AND.EX UP0, UPT, UR9, URZ, UPT, UP0 ;  /* 0x000000ff0900728c */ /* 0x000fc8000bf05300 */
[----:B------:R-:W-:-:S04]  /*0430*/  UISETP.EQ.OR.EX UP2, UPT, UR7, URZ, !UP0, UP1 ;  /* 0x000000ff0700728c */ /* 0x000fc8000c742710 */
[----:B------:R-:W-:-:S05]  /*0440*/  UP2UR UR50, UPR, URZ, 0x4 ;  /* 0x00000004ff327883 */ /* 0x000fca0008000000 */
[----:B------:R-:W-:Y:S07]  /*0450*/  BRA.U !UP2, `(.L_x_8) ;  /* 0x000000010a207547 */ /* 0x000fee000b800000 */
[----:B------:R-:W-:Y:S01]  /*0460*/  UISETP.NE.U32.AND UP2, UPT, UR6, URZ, UPT ;  /* 0x000000ff0600728c */ /* 0x000fe2000bf45070 */
[----:B-----5:R-:W-:Y:S01]  /*0470*/  FSETP.NEU.AND P0, PT, R35, RZ, PT ;  /* 0x000000ff2300720b */ /* 0x020fe20003f0d000 */
[----:B------:R-:W-:Y:S02]  /*0480*/  USEL UR5, URZ, 0xffffffff, UP0 ;  /* 0xffffffffff057887 */ /* 0x000fe40008000000 */
[----:B------:R-:W-:-:S10]  /*0490*/  UISETP.NE.AND.EX UP2, UPT, UR7, URZ, UPT, UP2 ;  /* 0x000000ff0700728c */ /* 0x000fd4000bf45320 */
[----:B------:R-:W-:Y:S01]  /*04a0*/  VOTEU.ANY UP1, P0 ;  /* 0x0000000000ff7886 */ /* 0x000fe20000020100 */
[----:B------:R-:W-:-:S04]  /*04b0*/  @!UP2 USEL UR5, URZ, 0xffffffff, UP1 ;  /* 0xffffffffff05a887 */ /* 0x000fc80008800000 */
[----:B------:R-:W-:-:S04]  /*04c0*/  ULOP3.LUT UR5, UR5, 0x1, URZ, 0xc0, !UPT ;  /* 0x0000000105057892 */ /* 0x000fc8000f8ec0ff */
[----:B------:R-:W-:-:S11]  /*04d0*/  UISETP.NE.U32.AND UP6, UPT, UR5, 0x1, UPT ;  /* 0x000000010500788c */ /* 0x000fd6000bfc5070 */
.L_x_8:
[----:B-12---:R-:W1:Y:S02]  /*04e0*/  SHFL.IDX PT, R2, R78, RZ, 0x1f ;  /* 0x00001fff4e027589 */ /* 0x006e6400000e0000 */
[----:B-1----:R-:W-:-:S13]  /*04f0*/  ISETP.NE.AND P0, PT, R2, RZ, PT ;  /* 0x000000ff0200720c */ /* 0x002fda0003f05270 */
[----:B------:R-:W-:Y:S05]  /*0500*/  @P0 BRA `(.L_x_9) ;  /* 0x0000000000a40947 */ /* 0x000fea0003800000 */
[----:B------:R-:W-:Y:S01]  /*0510*/  ELECT P0, URZ, PT ;  /* 0x0000000000ff782f */ /* 0x000fe20003800000 */
[----:B------:R-:W-:-:S12]  /*0520*/  BSSY.RECONVERGENT B0, `(.L_x_9) ;  /* 0x0000027000007945 */ /* 0x000fd80003800200 */
[----:B------:R-:W-:Y:S05]  /*0530*/  @!P0 BRA `(.L_x_10) ;  /* 0x0000000000948947 */ /* 0x000fea0003800000 */
[----:B------:R-:W1:Y:S01]  /*0540*/  S2UR UR7, SR_CgaCtaId ;  /* 0x00000000000779c3 */ /* 0x000e620000008800 */
[----:B------:R-:W-:Y:S01]  /*0550*/  UMOV UR8, 0x400 ;  /* 0x0000040000087882 */ /* 0x000fe20000000000 */
[----:B------:R-:W-:Y:S01]  /*0560*/  UMOV UR6, 0x1 ;  /* 0x0000000100067882 */ /* 0x000fe20000000000 */
[----:B------:R-:W-:Y:S02]  /*0570*/  UMOV UR5, 0x2 ;  /* 0x0000000200057882 */ /* 0x000fe40000000000 */
[----:B------:R-:W-:-:S04]  /*0580*/  UIADD3 UR10, UPT, UPT, -UR5, 0x100000, URZ ;  /* 0x00100000050a7890 */ /* 0x000fc8000fffe1ff */
[----:B------:R-:W-:Y:S02]  /*0590*/  USHF.L.U32 UR11, UR10, 0xb, URZ ;  /* 0x0000000b0a0b7899 */ /* 0x000fe400080006ff */
[----:B------:R-:W-:Y:S02]  /*05a0*/  USHF.L.U32 UR10, UR10, 0x1, URZ ;  /* 0x000000010a0a7899 */ /* 0x000fe400080006ff */
[----:B-1----:R-:W-:Y:S02]  /*05b0*/  ULEA UR7, UR7, UR8, 0x18 ;  /* 0x0000000807077291 */ /* 0x002fe4000f8ec0ff */
[----:B------:R-:W-:-:S04]  /*05c0*/  UIADD3 UR8, UPT, UPT, -UR6, 0x100000, URZ ;  /* 0x0010000006087890 */ /* 0x000fc8000fffe1ff */
[----:B------:R-:W-:Y:S02]  /*05d0*/  USHF.L.U32 UR9, UR8, 0xb, URZ ;  /* 0x0000000b08097899 */ /* 0x000fe400080006ff */
[----:B------:R-:W-:Y:S01]  /*05e0*/  USHF.L.U32 UR8, UR8, 0x1, URZ ;  /* 0x0000000108087899 */ /* 0x000fe200080006ff */
[----:B------:R-:W1:Y:S11]  /*05f0*/  FENCE.VIEW.ASYNC.S ;  /* 0x00000000000073c6 */ /* 0x000e760000000000 */
[----:B-1----:R1:W2:Y:S01]  /*0600*/  SYNCS.EXCH.64 URZ, [UR7], UR8 ;  /* 0x0000000807ff75b2 */ /* 0x0022a20008000100 */
[----:B------:R1:W3:Y:S01]  /*0610*/  SYNCS.EXCH.64 URZ, [UR7+0x60], UR10 ;  /* 0x0000600a07ff75b2 */ /* 0x0002e20008000100 */
[----:B------:R1:W4:Y:S01]  /*0620*/  SYNCS.EXCH.64 URZ, [UR7+0x8], UR8 ;  /* 0x0000080807ff75b2 */ /* 0x0003220008000100 */
[----:B------:R1:W1:Y:S01]  /*0630*/  SYNCS.EXCH.64 URZ, [UR7+0x68], UR10 ;  /* 0x0000680a07ff75b2 */ /* 0x0002620008000100 */
        /* <DEDUP_REMOVED lines=20> */
[----:B--2---:R-:W-:Y:S01]  /*0780*/  NOP ;  /* 0x0000000000007918 */ /* 0x004fe20000000000 */
.L_x_10:
[----:B-1----:R-:W-:Y:S05]  /*0790*/  BSYNC.RECONVERGENT B0 ;  /* 0x0000000000007941 */ /* 0x002fea0003800200 */
.L_x_9:
[----:B------:R-:W1:Y:S01]  /*07a0*/  SHFL.IDX PT, R2, R78, RZ, 0x1f ;  /* 0x00001fff4e027589 */ /* 0x000e6200000e0000 */
[----:B------:R-:W-:Y:S01]  /*07b0*/  NOP ;  /* 0x0000000000007918 */ /* 0x000fe20000000000 */
[----:B-1----:R-:W-:-:S13]  /*07c0*/  ISETP.NE.AND P0, PT, R2, 0x1, PT ;  /* 0x000000010200780c */ /* 0x002fda0003f05270 */
[----:B------:R-:W-:Y:S05]  /*07d0*/  @P0 BRA `(.L_x_11) ;  /* 0x0000000000500947 */ /* 0x000fea0003800000 */
[----:B------:R-:W1:Y:S01]  /*07e0*/  S2UR UR7, SR_CgaCtaId ;  /* 0x00000000000779c3 */ /* 0x000e620000008800 */
[----:B------:R-:W-:Y:S01]  /*07f0*/  UMOV UR8, 0x400 ;  /* 0x0000040000087882 */ /* 0x000fe20000000000 */
[----:B------:R-:W-:Y:S01]  /*0800*/  UMOV UR6, 0x20 ;  /* 0x0000002000067882 */ /* 0x000fe20000000000 */
[----:B------:R-:W-:Y:S01]  /*0810*/  UMOV UR5, 0x80 ;  /* 0x0000008000057882 */ /* 0x000fe20000000000 */
[----:B------:R-:W-:Y:S01]  /*0820*/  ELECT P0, URZ, PT ;  /* 0x0000000000ff782f */ /* 0x000fe20003800000 */
        /* <DEDUP_REMOVED lines=8> */
[----:B-1----:R1:W2:Y:S01]  /*08b0*/  SYNCS.EXCH.64 URZ, [UR7+0xc0], UR8 ;  /* 0x0000c00807ff75b2 */ /* 0x0022a20008000100 */
[----:B------:R1:W1:Y:S01]  /*08c0*/  SYNCS.EXCH.64 URZ, [UR7+0xd8], UR10 ;  /* 0x0000d80a07ff75b2 */ /* 0x0002620008000100 */
[----:B------:R1:W1:Y:S01]  /*08d0*/  SYNCS.EXCH.64 URZ, [UR7+0xc8], UR8 ;  /* 0x0000c80807ff75b2 */ /* 0x0002620008000100 */
[----:B------:R1:W1:Y:S01]  /*08e0*/  SYNCS.EXCH.64 URZ, [UR7+0xe0], UR10 ;  /* 0x0000e00a07ff75b2 */ /* 0x0002620008000100 */
[----:B------:R1:W1:Y:S01]  /*08f0*/  SYNCS.EXCH.64 URZ, [UR7+0xd0], UR8 ;  /* 0x0000d00807ff75b2 */ /* 0x0002620008000100 */
[----:B------:R1:W1:Y:S01]  /*0900*/  SYNCS.EXCH.64 URZ, [UR7+0xe8], UR10 ;  /* 0x0000e80a07ff75b2 */ /* 0x0002620008000100 */
[----:B------:R-:W-:Y:S01]  /*0910*/  NOP ;  /* 0x0000000000007918 */ /* 0x000fe20000000000 */
.L_x_11:
[----:B------:R-:W3:Y:S01]  /*0920*/  SHFL.IDX PT, R2, R78, RZ, 0x1f ;  /* 0x00001fff4e027589 */ /* 0x000ee200000e0000 */
[----:B------:R-:W-:Y:S01]  /*0930*/  NOP ;  /* 0x0000000000007918 */ /* 0x000fe20000000000 */
[----:B---3--:R-:W-:-:S13]  /*0940*/  ISETP.NE.AND P0, PT, R2, 0x3, PT ;  /* 0x000000030200780c */ /* 0x008fda0003f05270 */
[----:B------:R-:W-:Y:S05]  /*0950*/  @P0 BRA `(.L_x_12) ;  /* 0x0000000000300947 */ /* 0x000fea0003800000 */
[----:B------:R-:W3:Y:S01]  /*0960*/  S2UR UR6, SR_CgaCtaId ;  /* 0x00000000000679c3 */ /* 0x000ee20000008800 */
[----:B-1----:R-:W-:Y:S01]  /*0970*/  UMOV UR7, 0x400 ;  /* 0x0000040000077882 */ /* 0x002fe20000000000 */
[----:B------:R-:W-:Y:S01]  /*0980*/  UMOV UR5, 0x20 ;  /* 0x0000002000057882 */ /* 0x000fe20000000000 */
[----:B------:R-:W-:Y:S01]  /*0990*/  ELECT P0, URZ, PT ;  /* 0x0000000000ff782f */ /* 0x000fe20003800000 */
[----:B------:R-:W-:-:S04]  /*09a0*/  UIADD3 UR8, UPT, UPT, -UR5, 0x100000, URZ ;  /* 0x0010000005087890 */ /* 0x000fc8000fffe1ff */
[----:B------:R-:W-:Y:S02]  /*09b0*/  USHF.L.U32 UR9, UR8, 0xb, URZ ;  /* 0x0000000b08097899 */ /* 0x000fe400080006ff */
[----:B------:R-:W-:Y:S02]  /*09c0*/  USHF.L.U32 UR8, UR8, 0x1, URZ ;  /* 0x0000000108087899 */ /* 0x000fe400080006ff */
[----:B---3--:R-:W-:Y:S01]  /*09d0*/  ULEA UR6, UR6, UR7, 0x18 ;  /* 0x0000000706067291 */ /* 0x008fe2000f8ec0ff */
[----:B------:R-:W1:Y:S11]  /*09e0*/  FENCE.VIEW.ASYNC.S ;  /* 0x00000000000073c6 */ /* 0x000e760000000000 */
[----:B-1----:R3:W1:Y:S01]  /*09f0*/  SYNCS.EXCH.64 URZ, [UR6+0xf0], UR8 ;  /* 0x0000f00806ff75b2 */ /* 0x0026620008000100 */
[----:B------:R3:W1:Y:S02]  /*0a00*/  SYNCS.EXCH.64 URZ, [UR6+0xf8], UR8 ;  /* 0x0000f80806ff75b2 */ /* 0x0006640008000100 */
[----:B---3--:R-:W-:Y:S01]  /*0a10*/  NOP ;  /* 0x0000000000007918 */ /* 0x008fe20000000000 */
.L_x_12:
[----:B------:R-:W3:Y:S01]  /*0a20*/  SHFL.IDX PT, R2, R78, RZ, 0x1f ;  /* 0x00001fff4e027589 */ /* 0x000ee200000e0000 */
[----:B------:R-:W-:Y:S01]  /*0a30*/  NOP ;  /* 0x0000000000007918 */ /* 0x000fe20000000000 */
[----:B---3--:R-:W-:-:S13]  /*0a40*/  ISETP.NE.AND P0, PT, R2, 0x4, PT ;  /* 0x000000040200780c */ /* 0x008fda0003f05270 */
[----:B------:R-:W-:Y:S05]  /*0a50*/  @P0 BRA `(.L_x_13) ;  /* 0x0000000000440947 */ /* 0x000fea0003800000 */
[----:B------:R-:W3:Y:S01]  /*0a60*/  S2UR UR6, SR_CgaCtaId ;  /* 0x00000000000679c3 */ /* 0x000ee20000008800 */
[----:B-1----:R-:W-:Y:S01]  /*0a70*/  UMOV UR8, 0x1e0 ;  /* 0x000001e000087882 */ /* 0x002fe20000000000 */
[----:B------:R-:W-:Y:S01]  /*0a80*/  UMOV UR7, 0x400 ;  /* 0x0000040000077882 */ /* 0x000fe20000000000 */
[----:B------:R-:W-:Y:S01]  /*0a90*/  USEL UR8, UR8, 0x1a0, UP6 ;  /* 0x000001a008087887 */ /* 0x000fe2000b000000 */
[----:B------:R-:W-:Y:S01]  /*0aa0*/  UMOV UR5, 0x1 ;  /* 0x0000000100057882 */ /* 0x000fe20000000000 */
[----:B------:R-:W-:Y:S01]  /*0ab0*/  ELECT P0, URZ, PT ;  /* 0x0000000000ff782f */ /* 0x000fe20003800000 */
[----:B------:R-:W-:-:S04]  /*0ac0*/  UIADD3 UR10, UPT, UPT, -UR5, 0x100000, URZ ;  /* 0x00100000050a7890 */ /* 0x000fc8000fffe1ff */
[----:B------:R-:W-:Y:S02]  /*0ad0*/  USHF.L.U32 UR11, UR10, 0xb, URZ ;  /* 0x0000000b0a0b7899 */ /* 0x000fe400080006ff */
[----:B------:R-:W-:Y:S02]  /*0ae0*/  USHF.L.U32 UR10, UR10, 0x1, URZ ;  /* 0x000000010a0a7899 */ /* 0x000fe400080006ff */
        /* <DEDUP_REMOVED lines=8> */
.L_x_13:
[----:B------:R-:W3:Y:S01]  /*0b70*/  SHFL.IDX PT, R2, R78, RZ, 0x1f ;  /* 0x00001fff4e027589 */ /* 0x000ee200000e0000 */
[----:B------:R-:W1:Y:S01]  /*0b80*/  S2UR UR46, SR_CgaCtaId ;  /* 0x00000000002e79c3 */ /* 0x000e620000008800 */
[----:B------:R-:W-:Y:S01]  /*0b90*/  NOP ;  /* 0x0000000000007918 */ /* 0x000fe20000000000 */
[----:B---3--:R-:W-:-:S13]  /*0ba0*/  ISETP.NE.AND P0, PT, R2, 0x5, PT ;  /* 0x000000050200780c */ /* 0x008fda0003f05270 */
[----:B-1----:R-:W-:Y:S05]  /*0bb0*/  @P0 BRA `(.L_x_14) ;  /* 0x0000000000440947 */ /* 0x002fea0003800000 */
[----:B------:R-:W-:Y:S01]  /*0bc0*/  UMOV UR7, 0x400 ;  /* 0x0000040000077882 */ /* 0x000fe20000000000 */
[----:B------:R-:W-:Y:S01]  /*0bd0*/  UMOV UR6, 0x1 ;  /* 0x0000000100067882 */ /* 0x000fe20000000000 */
[----:B------:R-:W-:Y:S01]  /*0be0*/  UMOV UR5, 0x80 ;  /* 0x0000008000057882 */ /* 0x000fe20000000000 */
[----:B------:R-:W-:Y:S02]  /*0bf0*/  ULEA UR7, UR46, UR7, 0x18 ;  /* 0x000000072e077291 */ /* 0x000fe4000f8ec0ff */
[----:B------:R-:W-:-:S04]  /*0c00*/  UIADD3 UR8, UPT, UPT, -UR6, 0x100000, URZ ;  /* 0x0010000006087890 */ /* 0x000fc8000fffe1ff */
[----:B------:R-:W-:Y:S02]  /*0c10*/  USHF.L.U32 UR9, UR8, 0xb, URZ ;  /* 0x0000000b08097899 */ /* 0x000fe400080006ff */
[----:B------:R-:W-:Y:S02]  /*0c20*/  USHF.L.U32 UR8, UR8, 0x1, URZ ;  /* 0x0000000108087899 */ /* 0x000fe400080006ff */
[----:B------:R-:W-:-:S04]  /*0c30*/  UIADD3 UR10, UPT, UPT, -UR5, 0x100000, URZ ;  /* 0x00100000050a7890 */ /* 0x000fc8000fffe1ff */
[----:B------:R-:W-:Y:S02]  /*0c40*/  USHF.L.U32 UR11, UR10, 0xb, URZ ;  /* 0x0000000b0a0b7899 */ /* 0x000fe400080006ff */
[----:B------:R-:W-:Y:S01]  /*0c50*/  USHF.L.U32 UR10, UR10, 0x1, URZ ;  /* 0x000000010a0a7899 */ /* 0x000fe200080006ff */
[----:B------:R-:W-:Y:S01]  /*0c60*/  ELECT P0, URZ, PT ;  /* 0x0000000000ff782f */ /* 0x000fe20003800000 */
[----:B------:R-:W1:Y:S02]  /*0c70*/  FENCE.VIEW.ASYNC.S ;  /* 0x00000000000073c6 */ /* 0x000e640000000000 */
[----:B-1----:R1:W3:Y:S08]  /*0c80*/  SYNCS.EXCH.64 URZ, [UR7+0x110], UR8 ;  /* 0x0001100807ff75b2 */ /* 0x0022f00008000100 */
[----:B------:R1:W1:Y:S01]  /*0c90*/  SYNCS.EXCH.64 URZ, [UR7+0x120], UR10 ;  /* 0x0001200a07ff75b2 */ /* 0x0002620008000100 */
[----:B------:R1:W1:Y:S01]  /*0ca0*/  SYNCS.EXCH.64 URZ, [UR7+0x118], UR8 ;  /* 0x0001180807ff75b2 */ /* 0x0002620008000100 */
[----:B------:R1:W1:Y:S01]  /*0cb0*/  SYNCS.EXCH.64 URZ, [UR7+0x128], UR10 ;  /* 0x0001280a07ff75b2 */ /* 0x0002620008000100 */
[----:B------:R-:W-:Y:S01]  /*0cc0*/  NOP ;  /* 0x0000000000007918 */ /* 0x000fe20000000000 */
.L_x_14:
[----:B------:R-:W2:Y:S01]  /*0cd0*/  LDCU UR5, c[0x0][0x36c] ;  /* 0x00006d80ff0577ac */ /* 0x000ea20008000800 */
[----:B------:R-:W-:Y:S01]  /*0ce0*/  ISETP.NE.OR P6, PT, R0, 0x2, !P6 ;  /* 0x000000020000780c */ /* 0x000fe200077c5670 */
[----:B------:R-:W-:Y:S01]  /*0cf0*/  NOP ;  /* 0x0000000000007918 */ /* 0x000fe20000000000 */
[----:B------:R-:W-:Y:S01]  /*0d00*/  LOP3.LUT R8, R77, 0x1f, RZ, 0xc0, !PT ;  /* 0x0000001f4d087812 */ /* 0x000fe200078ec0ff */
[----:B------:R-:W-:Y:S02]  /*0d10*/  UISETP.NE.AND UP5, UPT, UR4, 0x2, UPT ;  /* 0x000000020400788c */ /* 0x000fe4000bfa5270 */
[----:B------:R-:W-:Y:S02]  /*0d20*/  UISETP.NE.AND UP4, UPT, UR4, URZ, UPT ;  /* 0x000000ff0400728c */ /* 0x000fe4000bf85270 */
[----:B--2---:R-:W-:-:S09]  /*0d30*/  UISETP.EQ.U32.AND UP1, UPT, UR5, 0x1, UPT ;  /* 0x000000010500788c */ /* 0x004fd2000bf22070 */
[----:B------:R-:W-:Y:S05]  /*0d40*/  BRA.U !UP1, `(.L_x_15) ;  /* 0x0000000109087547 */ /* 0x000fea000b800000 */
[----:B-1-34-:R-:W-:Y:S01]  /*0d50*/  UCGABAR_ARV ;  /* 0x00000000000079c7 */ /* 0x01afe20008000000 */
[----:B------:R-:W-:Y:S05]  /*0d60*/  BRA `(.L_x_16) ;  /* 0x0000000000047947 */ /* 0x000fea0003800000 */
.L_x_15:
[----:B-1-34-:R-:W-:Y:S01]  /*0d70*/  NOP ;  /* 0x0000000000007918 */ /* 0x01afe20000000000 */
.L_x_16:
[----:B------:R-:W1:Y:S01]  /*0d80*/  S2R R16, SR_CTAID.Y ;  /* 0x0000000000107919 */ /* 0x000e620000002600 */
[----:B------:R-:W2:Y:S01]  /*0d90*/  S2UR UR6, SR_CTAID.X ;  /* 0x00000000000679c3 */ /* 0x000ea20000002500 */
[----:B------:R-:W-:-:S05]  /*0da0*/  CS2R.32 R68, SR_CgaSize ;  /* 0x0000000000447805 */ /* 0x000fca0000008a00 */
[----:B------:R-:W-:-:S05]  /*0db0*/  IMAD R68, R68, -0xa0, RZ ;  /* 0xffffff6044447824 */ /* 0x000fca00078e02ff */
[----:B------:R-:W-:-:S14]  /*0dc0*/  R2UR UR7, R68 ;  /* 0x00000000440772ca */ /* 0x000fdc00000e0000 */
[----:B------:R-:W3:Y:S01]  /*0dd0*/  LDCU UR7, c[0x0][UR7+0x2b0] ;  /* 0x00005600070777ac */ /* 0x000ee20008000800 */
[----:B------:R-:W-:-:S05]  /*0de0*/  CS2R.32 R68, SR_CgaSize ;  /* 0x0000000000447805 */ /* 0x000fca0000008a00 */
[----:B------:R-:W-:-:S05]  /*0df0*/  IMAD R68, R68, -0xa0, RZ ;  /* 0xffffff6044447824 */ /* 0x000fca00078e02ff */
[----:B------:R-:W-:-:S14]  /*0e00*/  R2UR UR5, R68 ;  /* 0x00000000440572ca */ /* 0x000fdc00000e0000 */
[----:B------:R-:W4:Y:S01]  /*0e10*/  LDCU UR5, c[0x0][UR5+0x2b4] ;  /* 0x00005680050577ac */ /* 0x000f220008000800 */
[----:B------:R-:W4:Y:S01]  /*0e20*/  LDC R11, c[0x0][0xc24] ;  /* 0x00030900ff0b7b82 */ /* 0x000f220000000800 */
[----:B------:R-:W-:Y:S02]  /*0e30*/  USHF.L.U32 UR56, UR46, 0x9, URZ ;  /* 0x000000092e387899 */ /* 0x000fe400080006ff */
[----:B------:R-:W-:Y:S02]  /*0e40*/  USHF.L.U32 UR32, UR46, 0x4, URZ ;  /* 0x000000042e207899 */ /* 0x000fe400080006ff */
[----:B------:R-:W-:Y:S02]  /*0e50*/  ULOP3.LUT UR56, UR56, 0x200, URZ, 0xc0, !UPT ;  /* 0x0000020038387892 */ /* 0x000fe4000f8ec0ff */
[----:B------:R-:W-:Y:S01]  /*0e60*/  ULOP3.LUT UR32, UR32, 0x10, URZ, 0xc0, !UPT ;  /* 0x0000001020207892 */ /* 0x000fe2000f8ec0ff */
[----:B------:R-:W-:-:S05]  /*0e70*/  CS2R.32 R5, SR_CgaSize ;  /* 0x0000000000057805 */ /* 0x000fca0000008a00 */
[----:B------:R-:W-:-:S06]  /*0e80*/  IMAD R5, R5, -0xa0, RZ ;  /* 0xffffff6005057824 */ /* 0x000fcc00078e02ff */
[----:B------:R-:W4:Y:S01]  /*0e90*/  LDC R5, c[0x0][R5+0x2a0] ;  /* 0x0000a80005057b82 */ /* 0x000f220000000800 */
[----:B------:R-:W-:Y:S01]  /*0ea0*/  UISETP.NE.AND UP2, UPT, UR4, 0x2, UPT ;  /* 0x000000020400788c */ /* 0x000fe2000bf45270 */
[----:B--2---:R-:W-:Y:S02]  /*0eb0*/  I2FP.F32.U32 R68, UR6 ;  /* 0x0000000600447c45 */ /* 0x004fe40008201000 */
[----:B------:R-:W-:-:S05]  /*0ec0*/  CS2R.32 R66, SR_CgaSize ;  /* 0x0000000000427805 */ /* 0x000fca0000008a00 */
[----:B------:R-:W-:-:S06]  /*0ed0*/  IMAD R66, R66, -0xa0, RZ ;  /* 0xffffff6042427824 */ /* 0x000fcc00078e02ff */
[----:B------:R-:W2:Y:S01]  /*0ee0*/  LDC R66, c[0x0][R66+0x2a4] ;  /* 0x0000a90042427b82 */ /* 0x000ea20000000800 */
[----:B------:R-:W-:Y:S01]  /*0ef0*/  MOV R19, UR6 ;  /* 0x0000000600137c02 */ /* 0x000fe20008000f00 */
[----:B---3--:R-:W-:Y:S01]  /*0f00*/  FMUL R68, R68, UR7 ;  /* 0x0000000744447c20 */ /* 0x008fe20008400000 */
[----:B-1----:R-:W-:-:S05]  /*0f10*/  I2FP.F32.U32 R0, R16 ;  /* 0x0000001000007245 */ /* 0x002fca0000201000 */
[----:B------:R-:W1:Y:S01]  /*0f20*/  S2UR UR47, SR_CTAID.Z ;  /* 0x00000000002f79c3 */ /* 0x000e620000002700 */
[----:B----4-:R-:W-:Y:S01]  /*0f30*/  ISETP.GE.AND P0, PT, R11, 0x1, PT ;  /* 0x000000010b00780c */ /* 0x010fe20003f06270 */
[----:B------:R-:W3:Y:S01]  /*0f40*/  F2I.U32.TRUNC.NTZ R68, R68 ;  /* 0x0000004400447305 */ /* 0x000ee2000020f000 */
[----:B------:R-:W-:Y:S01]  /*0f50*/  FMUL R0, R0, UR5 ;  /* 0x0000000500007c20 */ /* 0x000fe20008400000 */
[----:B------:R-:W4:Y:S04]  /*0f60*/  LDCU UR5, c[0x0][0xc30] ;  /* 0x00018600ff0577ac */ /* 0x000f280008000800 */
[----:B------:R-:W1:Y:S02]  /*0f70*/  LDC R26, c[0x0][0xc24] ;  /* 0x00030900ff1a7b82 */ /* 0x000e640000000800 */
[----:B------:R-:W4:Y:S01]  /*0f80*/  F2I.U32.TRUNC.NTZ R3, R0 ;  /* 0x0000000000037305 */ /* 0x000f22000020f000 */
[----:B---3--:R-:W-:-:S05]  /*0f90*/  IADD3 R68, PT, PT, -R68, RZ, RZ ;  /* 0x000000ff44447210 */ /* 0x008fca0007ffe1ff */
[----:B------:R-:W-:Y:S01]  /*0fa0*/  IMAD R68, R5, R68, UR6 ;  /* 0x0000000605447e24 */ /* 0x000fe2000f8e0244 */
[----:B----4-:R-:W-:Y:S02]  /*0fb0*/  IADD3 R3, PT, PT, -R3, RZ, RZ ;  /* 0x000000ff03037210 */ /* 0x010fe40007ffe1ff */
[----:B------:R-:W-:-:S03]  /*0fc0*/  PRMT R0, RZ, 0x7610, R0 ;  /* 0x00007610ff007816 */ /* 0x000fc60000000000 */
[----:B--2---:R-:W-:Y:S01]  /*0fd0*/  IMAD R66, R66, R3, R16 ;  /* 0x0000000342427224 */ /* 0x004fe200078e0210 */
[----:B------:R-:W-:Y:S06]  /*0fe0*/  BRA.U UP4, `(.L_x_17) ;  /* 0x0000000104207547 */ /* 0x000fec000b800000 */
[C---:B------:R-:W-:Y:S02]  /*0ff0*/  ISETP.NE.AND P3, PT, R66.reuse, RZ, PT ;  /* 0x000000ff4200720c */ /* 0x040fe40003f65270 */
[----:B------:R-:W-:Y:S02]  /*1000*/  ISETP.NE.AND P1, PT, R66, RZ, PT ;  /* 0x000000ff4200720c */ /* 0x000fe40003f25270 */
[C---:B------:R-:W-:Y:S02]  /*1010*/  ISETP.NE.AND P2, PT, R68.reuse, 0x1, PT ;  /* 0x000000014400780c */ /* 0x040fe40003f45270 */
[----:B------:R-:W-:Y:S02]  /*1020*/  SEL R0, RZ, 0x2, P3 ;  /* 0x00000002ff007807 */ /* 0x000fe40001800000 */
[----:B------:R-:W-:Y:S02]  /*1030*/  ISETP.EQ.OR P1, PT, R68, RZ, !P1 ;  /* 0x000000ff4400720c */ /* 0x000fe40004f22670 */
[----:B------:R-:W-:-:S02]  /*1040*/  SEL R0, R0, 0x2, P2 ;  /* 0x0000000200007807 */ /* 0x000fc40001000000 */
[----:B------:R-:W-:-:S05]  /*1050*/  SEL R3, RZ, 0x1, !P1 ;  /* 0x00000001ff037807 */ /* 0x000fca0004800000 */
[----:B------:R-:W-:Y:S02]  /*1060*/  IMAD.IADD R0, R3, 0x1, R0 ;  /* 0x0000000103007824 */ /* 0x000fe400078e0200 */
.L_x_17:
[----:B------:R-:W-:Y:S05]  /*1070*/  @!P0 BRA `(.L_x_18) ;  /* 0x0000000000b88947 */ /* 0x000fea0003800000 */
[----:B------:R-:W2:Y:S01]  /*1080*/  LDC.64 R4, c[0x0][0xc18] ;  /* 0x00030600ff047b82 */ /* 0x000ea20000000a00 */
[----:B------:R-:W-:-:S07]  /*1090*/  ISETP.NE.AND P0, PT, R11, 0x1, PT ;  /* 0x000000010b00780c */ /* 0x000fce0003f05270 */
[----:B------:R-:W3:Y:S08]  /*10a0*/  LDC R10, c[0x0][0xc0c] ;  /* 0x00030300ff0a7b82 */ /* 0x000ef00000000800 */
[----:B------:R-:W4:Y:S08]  /*10b0*/  LDC R13, c[0x0][0x370] ;  /* 0x0000dc00ff0d7b82 */ /* 0x000f300000000800 */
[----:B------:R-:W1:Y:S01]  /*10c0*/  LDC R12, c[0x0][0x374] ;  /* 0x0000dd00ff0c7b82 */ /* 0x000e620000000800 */
[----:B--2---:R-:W-:-:S07]  /*10d0*/  ISETP.NE.AND P1, PT, R4, 0x1, PT ;  /* 0x000000010400780c */ /* 0x004fce0003f25270 */
[----:B------:R-:W4:Y:S01]  /*10e0*/  LDC.64 R6, c[0x0][0xc10] ;  /* 0x00030400ff067b82 */ /* 0x000f220000000a00 */
[----:B---3--:R-:W-:-:S07]  /*10f0*/  ISETP.NE.AND P2, PT, R10, 0x1, PT ;  /* 0x000000010a00780c */ /* 0x008fce0003f45270 */
[----:B------:R-:W2:Y:S08]  /*1100*/  LDC R9, c[0x0][0xc20] ;  /* 0x00030800ff097b82 */ /* 0x000eb00000000800 */
[----:B------:R-:W3:Y:S01]  /*1110*/  LDC.64 R2, c[0x0][0xc28] ;  /* 0x00030a00ff027b82 */ /* 0x000ee20000000a00 */
[----:B-1----:R-:W-:-:S04]  /*1120*/  IMAD.HI.U32 R14, R12, R5, RZ ;  /* 0x000000050c0e7227 */ /* 0x002fc800078e00ff */
[----:B----4-:R-:W-:-:S04]  /*1130*/  IMAD.HI.U32 R18, R13, R6, RZ ;  /* 0x000000060d127227 */ /* 0x010fc800078e00ff */
[----:B------:R-:W-:Y:S01]  /*1140*/  IMAD.HI.U32 R20, R19, R6, RZ ;  /* 0x0000000613147227 */ /* 0x000fe200078e00ff */
[----:B------:R-:W-:Y:S02]  /*1150*/  @P2 SHF.R.U32.HI R13, RZ, R7, R18 ;  /* 0x00000007ff0d2219 */ /* 0x000fe40000011612 */
[----:B--2---:R-:W-:Y:S01]  /*1160*/  @P1 SHF.R.U32.HI R12, RZ, R9, R14 ;  /* 0x00000009ff0c1219 */ /* 0x004fe2000001160e */
[----:B------:R-:W-:Y:S01]  /*1170*/  IMAD.HI.U32 R18, R16, R5, RZ ;  /* 0x0000000510127227 */ /* 0x000fe200078e00ff */
[----:B------:R-:W-:-:S04]  /*1180*/  SHF.R.U32.HI R20, RZ, R7, R20 ;  /* 0x00000007ff147219 */ /* 0x000fc80000011614 */
[----:B------:R-:W-:Y:S01]  /*1190*/  SHF.R.U32.HI R9, RZ, R9, R18 ;  /* 0x00000009ff097219 */ /* 0x000fe20000011612 */
[----:B---3--:R-:W-:Y:S01]  /*11a0*/  IMAD.HI.U32 R14, R12, R2, RZ ;  /* 0x000000020c0e7227 */ /* 0x008fe200078e00ff */
[----:B------:R-:W-:Y:S02]  /*11b0*/  SEL R5, R19, R20, !P2 ;  /* 0x0000001413057207 */ /* 0x000fe40005000000 */
[----:B------:R-:W-:Y:S01]  /*11c0*/  SEL R9, R16, R9, !P1 ;  /* 0x0000000910097207 */ /* 0x000fe20004800000 */
[----:B------:R-:W-:Y:S01]  /*11d0*/  IMAD.HI.U32 R6, R13, R2, RZ ;  /* 0x000000020d067227 */ /* 0x000fe200078e00ff */
[-C--:B------:R-:W-:Y:S02]  /*11e0*/  @P0 SHF.R.U32.HI R12, RZ, R3.reuse, R14 ;  /* 0x00000003ff0c0219 */ /* 0x080fe4000001160e */
[----:B------:R-:W-:Y:S02]  /*11f0*/  IADD3 R7, PT, PT, -R9, RZ, RZ ;  /* 0x000000ff09077210 */ /* 0x000fe40007ffe1ff */
[----:B------:R-:W-:Y:S01]  /*1200*/  @P0 SHF.R.U32.HI R13, RZ, R3, R6 ;  /* 0x00000003ff0d0219 */ /* 0x000fe20000011606 */
[----:B------:R-:W-:-:S02]  /*1210*/  IMAD R12, R12, R11, RZ ;  /* 0x0000000b0c0c7224 */ /* 0x000fc400078e02ff */
[----:B------:R-:W-:Y:S02]  /*1220*/  IMAD R7, R4, R7, R16 ;  /* 0x0000000704077224 */ /* 0x000fe400078e0210 */
[----:B------:R-:W-:Y:S01]  /*1230*/  IMAD R6, R13, R11, RZ ;  /* 0x0000000b0d067224 */ /* 0x000fe200078e02ff */
[----:B------:R-:W-:-:S04]  /*1240*/  ISETP.GE.AND P1, PT, R9, R12, PT ;  /* 0x0000000c0900720c */ /* 0x000fc80003f26270 */
[----:B------:R-:W-:Y:S01]  /*1250*/  ISETP.GE.OR P1, PT, R5, R6, P1 ;  /* 0x000000060500720c */ /* 0x000fe20000f26670 */
[----:B------:R-:W-:-:S05]  /*1260*/  IMAD.HI.U32 R6, R9, R2, RZ ;  /* 0x0000000209067227 */ /* 0x000fca00078e00ff */
[----:B------:R-:W-:-:S04]  /*1270*/  SHF.R.U32.HI R6, RZ, R3, R6 ;  /* 0x00000003ff067219 */ /* 0x000fc80000011606 */
[----:B------:R-:W-:-:S03]  /*1280*/  SEL R6, R9, R6, !P0 ;  /* 0x0000000609067207 */ /* 0x000fc60004000000 */
[----:B------:R-:W-:Y:S01]  /*1290*/  @!P1 IMAD.HI.U32 R12, R5, R2, RZ ;  /* 0x00000002050c9227 */ /* 0x000fe200078e00ff */
[----:B------:R-:W-:-:S04]  /*12a0*/  IADD3 R2, PT, PT, -R6, RZ, RZ ;  /* 0x000000ff06027210 */ /* 0x000fc80007ffe1ff */
[----:B------:R-:W-:Y:S01]  /*12b0*/  @!P1 SHF.R.U32.HI R12, RZ, R3, R12 ;  /* 0x00000003ff0c9219 */ /* 0x000fe2000001160c */
[----:B------:R-:W-:-:S03]  /*12c0*/  IMAD R2, R11, R2, R9 ;  /* 0x000000020b027224 */ /* 0x000fc600078e0209 */
[----:B------:R-:W-:-:S05]  /*12d0*/  @!P1 SEL R3, R5, R12, !P0 ;  /* 0x0000000c05039207 */ /* 0x000fca0004000000 */
[--C-:B------:R-:W-:Y:S02]  /*12e0*/  @!P1 IMAD.IADD R6, R6, 0x1, -R3.reuse ;  /* 0x0000000106069824 */ /* 0x100fe400078e0a03 */
[----:B------:R-:W-:Y:S01]  /*12f0*/  @!P1 IMAD R3, R2, R13, R3 ;  /* 0x0000000d02039224 */ /* 0x000fe200078e0203 */
[----:B------:R-:W-:Y:S01]  /*1300*/  IADD3 R2, PT, PT, -R5, RZ, RZ ;  /* 0x000000ff05027210 */ /* 0x000fe20007ffe1ff */
[----:B------:R-:W-:Y:S02]  /*1310*/  @!P1 IMAD R9, R6, R11, R5 ;  /* 0x0000000b06099224 */ /* 0x000fe400078e0205 */
[----:B------:R-:W-:Y:S02]  /*1320*/  @!P1 IMAD.MOV.U32 R5, RZ, RZ, R3 ;  /* 0x000000ffff059224 */ /* 0x000fe400078e0003 */
[----:B------:R-:W-:Y:S02]  /*1330*/  IMAD R2, R10, R2, R19 ;  /* 0x000000020a027224 */ /* 0x000fe400078e0213 */
[----:B------:R-:W-:-:S02]  /*1340*/  IMAD R16, R9, R4, R7 ;  /* 0x0000000409107224 */ /* 0x000fc400078e0207 */
[----:B------:R-:W-:Y:S02]  /*1350*/  IMAD R19, R5, R10, R2 ;  /* 0x0000000a05137224 */ /* 0x000fe400078e0202 */
.L_x_18:
[----:B------:R-:W-:-:S09]  /*1360*/  UISETP.NE.AND UP3, UPT, UR5, 0x1, UPT ;  /* 0x000000010500788c */ /* 0x000fd2000bf65270 */
[----:B------:R-:W-:Y:S05]  /*1370*/  BRA.U UP3, `(.L_x_19) ;  /* 0x0000000103407547 */ /* 0x000fea000b800000 */
[----:B------:R-:W2:Y:S08]  /*1380*/  LDC.64 R4, c[0x0][0xc10] ;  /* 0x00030400ff047b82 */ /* 0x000eb00000000a00 */
[----:B------:R-:W3:Y:S08]  /*1390*/  LDC.64 R2, c[0x0][0xc18] ;  /* 0x00030600ff027b82 */ /* 0x000ef00000000a00 */
[----:B------:R-:W4:Y:S08]  /*13a0*/  LDC R6, c[0x0][0xc20] ;  /* 0x00030800ff067b82 */ /* 0x000f300000000800 */
[----:B------:R-:W1:Y:S01]  /*13b0*/  LDC R10, c[0x0][0xc0c] ;  /* 0x00030300ff0a7b82 */ /* 0x000e620000000800 */
[----:B--2---:R-:W-:-:S05]  /*13c0*/  IMAD.HI.U32 R4, R19, R4, RZ ;  /* 0x0000000413047227 */ /* 0x004fca00078e00ff */
[----:B------:R-:W-:Y:S01]  /*13d0*/  SHF.R.U32.HI R4, RZ, R5, R4 ;  /* 0x00000005ff047219 */ /* 0x000fe20000011604 */
[----:B---3--:R-:W-:Y:S01]  /*13e0*/  IMAD.HI.U32 R3, R16, R3, RZ ;  /* 0x0000000310037227 */ /* 0x008fe200078e00ff */
[----:B------:R-:W-:-:S04]  /*13f0*/  ISETP.NE.AND P0, PT, R2, 0x1, PT ;  /* 0x000000010200780c */ /* 0x000fc80003f05270 */
[----:B----4-:R-:W-:-:S04]  /*1400*/  SHF.R.U32.HI R3, RZ, R6, R3 ;  /* 0x00000006ff037219 */ /* 0x010fc80000011603 */
[----:B------:R-:W-:Y:S02]  /*1410*/  SEL R3, R16, R3, !P0 ;  /* 0x0000000310037207 */ /* 0x000fe40004000000 */
[----:B-1----:R-:W-:-:S04]  /*1420*/  ISETP.NE.AND P1, PT, R10, 0x1, PT ;  /* 0x000000010a00780c */ /* 0x002fc80003f25270 */
[----:B------:R-:W-:-:S05]  /*1430*/  SEL R4, R19, R4, !P1 ;  /* 0x0000000413047207 */ /* 0x000fca0004800000 */
[----:B------:R-:W-:Y:S02]  /*1440*/  IMAD.IADD R5, R3, 0x1, -R4 ;  /* 0x0000000103057824 */ /* 0x000fe400078e0a04 */
[----:B------:R-:W-:Y:S02]  /*1450*/  IMAD.IADD R3, R4, 0x1, -R3 ;  /* 0x0000000104037824 */ /* 0x000fe400078e0a03 */
[----:B------:R-:W-:Y:S02]  /*1460*/  IMAD R19, R5, R10, R19 ;  /* 0x0000000a05137224 */ /* 0x000fe400078e0213 */
[----:B------:R-:W-:Y:S02]  /*1470*/  IMAD R16, R3, R2, R16 ;  /* 0x0000000203107224 */ /* 0x000fe400078e0210 */
.L_x_19:
[----:B------:R-:W-:Y:S05]  /*1480*/  BRA.U !UP1, `(.L_x_20) ;  /* 0x00000001090c7547 */ /* 0x000fea000b800000 */
[----:B------:R-:W-:Y:S01]  /*1490*/  UCGABAR_WAIT ;  /* 0x0000000000007dc7 */ /* 0x000fe20008000000 */
[----:B------:R-:W-:Y:S01]  /*14a0*/  CCTL.IVALL ;  /* 0x00000000ff00798f */ /* 0x000fe20002000000 */
[----:B------:R-:W-:Y:S05]  /*14b0*/  BRA `(.L_x_21) ;  /* 0x0000000000047947 */ /* 0x000fea0003800000 */
.L_x_20:
[----:B------:R-:W-:Y:S06]  /*14c0*/  BAR.SYNC.DEFER_BLOCKING 0x0 ;  /* 0x0000000000007b1d */ /* 0x000fec0000010000 */
.L_x_21:
[----:B------:R-:W-:Y:S05]  /*14d0*/  BRA.U UP2, `(.L_x_22) ;  /* 0x0000002102887547 */ /* 0x000fea000b800000 */
[----:B------:R-:W2:Y:S01]  /*14e0*/  LDCU UR62, c[0x0][0x394] ;  /* 0x00007280ff3e77ac */ /* 0x000ea20008000800 */
[----:B------:R-:W3:Y:S01]  /*14f0*/  LDC R2, c[0x0][0x5d8] ;  /* 0x00017600ff027b82 */ /* 0x000ee20000000800 */
[----:B------:R-:W-:Y:S01]  /*1500*/  PLOP3.LUT P4, PT, PT, PT, UP6, 0x80, 0x8 ;  /* 0x000000000008781c */ /* 0x000fe20003f8f068 */
[----:B------:R-:W-:Y:S01]  /*1510*/  IMAD.MOV.U32 R10, RZ, RZ, 0x1 ;  /* 0x00000001ff0a7424 */ /* 0x000fe200078e00ff */
[----:B------:R-:W-:Y:S01]  /*1520*/  UISETP.NE.AND UP0, UPT, UR4, URZ, UPT ;  /* 0x000000ff0400728c */ /* 0x000fe2000bf05270 */
[----:B------:R-:W-:Y:S01]  /*1530*/  ISETP.EQ.OR P5, PT, R8, RZ, P6 ;  /* 0x000000ff0800720c */ /* 0x000fe200037a2670 */
[----:B------:R-:W-:Y:S01]  /*1540*/  USEL UR59, URZ, 0x1, UP5 ;  /* 0x00000001ff3b7887 */ /* 0x000fe2000a800000 */
[----:B------:R-:W-:Y:S01]  /*1550*/  PLOP3.LUT P4, PT, P4, PT, PT, 0x8, 0x80 ;  /* 0x000000000080781c */ /* 0x000fe2000278e170 */
[----:B------:R-:W-:Y:S01]  /*1560*/  IMAD.MOV.U32 R8, RZ, RZ, RZ ;  /* 0x000000ffff087224 */ /* 0x000fe200078e00ff */
[----:B------:R-:W4:Y:S01]  /*1570*/  LDC R9, c[0x0][0x370] ;  /* 0x0000dc00ff097b82 */ /* 0x000f220000000800 */
[----:B------:R-:W1:Y:S01]  /*1580*/  LDCU.64 UR66, c[0x0][0x348] ;  /* 0x00006900ff4277ac */ /* 0x000e620008000a00 */
[----:B------:R-:W-:Y:S01]  /*1590*/  USEL UR59, UR59, 0x2, UP0 ;  /* 0x000000023b3b7887 */ /* 0x000fe20008000000 */
[----:B------:R-:W-:-:S05]  /*15a0*/  UMOV UR60, URZ ;  /* 0x000000ff003c7c82 */ /* 0x000fca0008000000 */
[----:B------:R-:W1:Y:S01]  /*15b0*/  LDC R0, c[0x0][0x374] ;  /* 0x0000dd00ff007b82 */ /* 0x000e620000000800 */
[----:B--2---:R-:W-:Y:S02]  /*15c0*/  UIADD3 UR5, UPT, UPT, UR62, 0x1f, URZ ;  /* 0x0000001f3e057890 */ /* 0x004fe4000fffe0ff */
[----:B------:R-:W-:Y:S02]  /*15d0*/  UIADD3 UR4, UPT, UPT, UR62, -0x1, URZ ;  /* 0xffffffff3e047890 */ /* 0x000fe4000fffe0ff */
[----:B------:R-:W-:Y:S02]  /*15e0*/  USHF.R.S32.HI UR64, URZ, 0x1f, UR5 ;  /* 0x0000001fff407899 */ /* 0x000fe40008011405 */
[----:B------:R-:W-:Y:S01]  /*15f0*/  UISETP.GE.U32.AND UP2, UPT, UR4, -0x3f, UPT ;  /* 0xffffffc10400788c */ /* 0x000fe2000bf46070 */
[----:B---3--:R-:W-:Y:S01]  /*1600*/  VIADD R2, R2, 0x3f ;  /* 0x0000003f02027836 */ /* 0x008fe20000000000 */
[----:B------:R-:W-:Y:S02]  /*1610*/  ULEA.HI UR64, UR64, UR5, URZ, 0x5 ;  /* 0x0000000540407291 */ /* 0x000fe4000f8f28ff */
[----:B------:R-:W-:-:S02]  /*1620*/  UIADD3 UR62, UPT, UPT, UR62, 0x3e, URZ ;  /* 0x0000003e3e3e7890 */ /* 0x000fc4000fffe0ff */
[----:B------:R-:W-:Y:S01]  /*1630*/  USHF.R.S32.HI UR64, URZ, 0x5, UR64 ;  /* 0x00000005ff407899 */ /* 0x000fe20008011440 */
[----:B------:R-:W-:-:S03]  /*1640*/  SHF.R.S32.HI R15, RZ, 0x1f, R2 ;  /* 0x0000001fff0f7819 */ /* 0x000fc60000011402 */
[----:B------:R-:W-:Y:S01]  /*1650*/  UISETP.LT.U32.AND UP1, UPT, UR64, 0xc, UPT ;  /* 0x0000000c4000788c */ /* 0x000fe2000bf21070 */
[----:B------:R-:W-:-:S03]  /*1660*/  LEA.HI R15, R15, R2, RZ, 0x6 ;  /* 0x000000020f0f7211 */ /* 0x000fc600078f30ff */
[----:B------:R-:W-:Y:S01]  /*1670*/  USEL UR63, UR64, 0xc, UP1 ;  /* 0x0000000c403f7887 */ /* 0x000fe20008800000 */
[----:B------:R-:W-:-:S03]  /*1680*/  SHF.R.S32.HI R15, RZ, 0x6, R15 ;  /* 0x00000006ff0f7819 */ /* 0x000fc6000001140f */
[----:B------:R-:W-:Y:S02]  /*1690*/  UIADD3 UR58, UPT, UPT, UR63, -0x1, URZ ;  /* 0xffffffff3f3a7890 */ /* 0x000fe4000fffe0ff */
[----:B------:R-:W-:Y:S02]  /*16a0*/  @UP2 UIADD3 UR58, UPT, UPT, UR63, URZ, URZ ;  /* 0x000000ff3f3a2290 */ /* 0x000fe4000fffe0ff */
[----:B------:R-:W-:Y:S02]  /*16b0*/  UIADD3 UR61, UPT, UPT, UR64, -UR63, URZ ;  /* 0x8000003f403d7290 */ /* 0x000fe4000fffe0ff */
[----:B-1--4-:R-:W-:-:S12]  /*16c0*/  UIADD3 UR58, UPT, UPT, UR58, 0x1, URZ ;  /* 0x000000013a3a7890 */ /* 0x012fd8000fffe0ff */
.L_x_40:
[-C--:B------:R-:W-:Y:S01]  /*16d0*/  IABS R5, R15.reuse ;  /* 0x0000000f00057213 */ /* 0x080fe20000000000 */
[----:B-1----:R-:W1:Y:S01]  /*16e0*/  LDC R7, c[0x0][0x5dc] ;  /* 0x00017700ff077b82 */ /* 0x002e620000000800 */
[----:B------:R-:W-:Y:S01]  /*16f0*/  IABS R2, R16 ;  /* 0x0000001000027213 */ /* 0x000fe20000000000 */
[----:B------:R-:W-:Y:S01]  /*1700*/  UMOV UR4, 0x400 ;  /* 0x0000040000047882 */ /* 0x000fe20000000000 */
[----:B------:R-:W2:Y:S01]  /*1710*/  I2F.RP R6, R5 ;  /* 0x0000000500067306 */ /* 0x000ea20000209400 */
[----:B------:R-:W-:Y:S01]  /*1720*/  IABS R3, R15 ;  /* 0x0000000f00037213 */ /* 0x000fe20000000000 */
[----:B------:R-:W-:Y:S01]  /*1730*/  UISETP.GE.U32.AND UP0, UPT, UR62, 0x3f, UPT ;  /* 0x0000003f3e00788c */ /* 0x000fe2000bf06070 */
[----:B------:R-:W-:Y:S01]  /*1740*/  R2UR UR46, R19 ;  /* 0x00000000132e72ca */ /* 0x000fe200000e0000 */
[----:B------:R-:W-:Y:S01]  /*1750*/  UMOV UR33, URZ ;  /* 0x000000ff00217c82 */ /* 0x000fe20008000000 */
[----:B------:R-:W-:Y:S01]  /*1760*/  IADD3 R3, PT, PT, RZ, -R3, RZ ;  /* 0x80000003ff037210 */ /* 0x000fe20007ffe0ff */
[----:B------:R-:W3:Y:S02]  /*1770*/  S2UR UR57, SR_CgaCtaId ;  /* 0x00000000003979c3 */ /* 0x000ee40000008800 */
[----:B--2---:R-:W2:Y:S08]  /*1780*/  MUFU.RCP R20, R6 ;  /* 0x0000000600147308 */ /* 0x004eb00000001000 */
[----:B------:R-:W-:Y:S01]  /*1790*/  USHF.L.U32 UR46, UR46, 0x6, URZ ;  /* 0x000000062e2e7899 */ /* 0x000fe200080006ff */
[----:B-1----:R-:W-:-:S04]  /*17a0*/  IABS R12, R7 ;  /* 0x00000007000c7213 */ /* 0x002fc80000000000 */
[----:B------:R-:W1:Y:S01]  /*17b0*/  I2F.RP R6, R12 ;  /* 0x0000000c00067306 */ /* 0x000e620000209400 */
[----:B---3--:R-:W-:Y:S01]  /*17c0*/  ULEA UR57, UR57, UR4, 0x18 ;  /* 0x0000000439397291 */ /* 0x008fe2000f8ec0ff */
[----:B--2---:R-:W-:-:S03]  /*17d0*/  VIADD R20, R20, 0xffffffe ;  /* 0x0ffffffe14147836 */ /* 0x004fc60000000000 */
[----:B------:R-:W-:-:S03]  /*17e0*/  ULEA UR4, UR60, UR57, 0x3 ;  /* 0x000000393c047291 */ /* 0x000fc6000f8e18ff */
[----:B------:R-:W2:Y:S08]  /*17f0*/  F2I.FTZ.U32.TRUNC.NTZ R21, R20 ;  /* 0x0000001400157305 */ /* 0x000eb0000021f000 */
[----:B-1----:R-:W1:Y:S01]  /*1800*/  MUFU.RCP R6, R6 ;  /* 0x0000000600067308 */ /* 0x002e620000001000 */
[----:B--2---:R-:W-:Y:S02]  /*1810*/  IMAD.MOV R4, RZ, RZ, -R21 ;  /* 0x000000ffff047224 */ /* 0x004fe400078e0a15 */
[----:B------:R-:W-:-:S02]  /*1820*/  IMAD.MOV.U32 R20, RZ, RZ, RZ ;  /* 0x000000ffff147224 */ /* 0x000fc400078e00ff */
[----:B------:R-:W-:-:S04]  /*1830*/  IMAD R17, R4, R5, RZ ;  /* 0x0000000504117224 */ /* 0x000fc800078e02ff */
[----:B------:R-:W-:-:S04]  /*1840*/  IMAD.HI.U32 R17, R21, R17, R20 ;  /* 0x0000001115117227 */ /* 0x000fc800078e0014 */
[----:B-1----:R-:W-:Y:S02]  /*1850*/  VIADD R20, R6, 0xffffffe ;  /* 0x0ffffffe06147836 */ /* 0x002fe40000000000 */
[----:B------:R-:W-:Y:S02]  /*1860*/  IMAD.HI.U32 R4, R17, R2, RZ ;  /* 0x0000000211047227 */ /* 0x000fe400078e00ff */
[----:B------:R-:W1:Y:S02]  /*1870*/  F2I.FTZ.U32.TRUNC.NTZ R21, R20 ;  /* 0x0000001400157305 */ /* 0x000e64000021f000 */
[----:B------:R-:W-:-:S05]  /*1880*/  IMAD R2, R4, R3, R2 ;  /* 0x0000000304027224 */ /* 0x000fca00078e0202 */
[----:B------:R-:W-:Y:S01]  /*1890*/  ISETP.GT.U32.AND P1, PT, R5, R2, PT ;  /* 0x000000020500720c */ /* 0x000fe20003f24070 */
[----:B-1----:R-:W-:Y:S02]  /*18a0*/  IMAD.MOV R3, RZ, RZ, -R21 ;  /* 0x000000ffff037224 */ /* 0x002fe400078e0a15 */
[----:B------:R-:W-:Y:S02]  /*18b0*/  IMAD.MOV.U32 R20, RZ, RZ, RZ ;  /* 0x000000ffff147224 */ /* 0x000fe400078e00ff */
[----:B------:R-:W-:-:S08]  /*18c0*/  IMAD R6, R3, R12, RZ ;  /* 0x0000000c03067224 */ /* 0x000fd000078e02ff */
[----:B------:R-:W-:Y:S01]  /*18d0*/  @!P1 IADD3 R4, PT, PT, R4, 0x1, RZ ;  /* 0x0000000104049810 */ /* 0x000fe20007ffe0ff */
[----:B------:R-:W-:Y:S01]  /*18e0*/  @!P1 IMAD.IADD R2, R2, 0x1, -R5 ;  /* 0x0000000102029824 */ /* 0x000fe200078e0a05 */
[----:B------:R-:W-:Y:S01]  /*18f0*/  ISETP.NE.AND P1, PT, R15, RZ, PT ;  /* 0x000000ff0f00720c */ /* 0x000fe20003f25270 */
[----:B------:R-:W-:-:S03]  /*1900*/  IMAD.HI.U32 R21, R21, R6, R20 ;  /* 0x0000000615157227 */ /* 0x000fc600078e0014 */
[----:B------:R-:W-:Y:S02]  /*1910*/  ISETP.GE.U32.AND P2, PT, R2, R5, PT ;  /* 0x000000050200720c */ /* 0x000fe40003f46070 */
[----:B------:R-:W-:Y:S01]  /*1920*/  LOP3.LUT R2, R16, R15, RZ, 0x3c, !PT ;  /* 0x0000000f10027212 */ /* 0x000fe200078e3cff */
[----:B------:R-:W1:Y:S03]  /*1930*/  LDC R5, c[0x0][0x5e0] ;  /* 0x00017800ff057b82 */ /* 0x000e660000000800 */
[----:B------:R-:W-:-:S07]  /*1940*/  ISETP.GE.AND P0, PT, R2, RZ, PT ;  /* 0x000000ff0200720c */ /* 0x000fce0003f06270 */
[----:B------:R-:W-:-:S06]  /*1950*/  @P2 VIADD R4, R4, 0x1 ;  /* 0x0000000104042836 */ /* 0x000fcc0000000000 */
[----:B------:R-:W-:Y:S02]  /*1960*/  @!P0 IADD3 R4, PT, PT, -R4, RZ, RZ ;  /* 0x000000ff04048210 */ /* 0x000fe40007ffe1ff */
[----:B------:R-:W-:-:S04]  /*1970*/  @!P1 LOP3.LUT R4, RZ, R15, RZ, 0x33, !PT ;  /* 0x0000000fff049212 */ /* 0x000fc800078e33ff */
[----:B------:R-:W-:Y:S02]  /*1980*/  IABS R3, R4 ;  /* 0x0000000400037213 */ /* 0x000fe40000000000 */
[----:B-1----:R-:W-:-:S03]  /*1990*/  IABS R2, R5 ;  /* 0x0000000500027213 */ /* 0x002fc60000000000 */
[----:B------:R-:W-:Y:S01]  /*19a0*/  IMAD.MOV.U32 R14, RZ, RZ, R3 ;  /* 0x000000ffff0e7224 */ /* 0x000fe200078e0003 */
[----:B------:R-:W1:Y:S03]  /*19b0*/  I2F.RP R17, R2 ;  /* 0x0000000200117306 */ /* 0x000e660000209400 */
[----:B------:R-:W-:-:S05]  /*19c0*/  IMAD.HI.U32 R6, R21, R14, RZ ;  /* 0x0000000e15067227 */ /* 0x000fca00078e00ff */
[----:B------:R-:W-:-:S05]  /*19d0*/  IADD3 R3, PT, PT, -R6, RZ, RZ ;  /* 0x000000ff06037210 */ /* 0x000fca0007ffe1ff */
[----:B------:R-:W-:Y:S01]  /*19e0*/  IMAD R3, R12, R3, R14 ;  /* 0x000000030c037224 */ /* 0x000fe200078e020e */
[----:B------:R-:W-:Y:S01]  /*19f0*/  SHF.L.U32 R14, R10, 0x1f, RZ ;  /* 0x0000001f0a0e7819 */ /* 0x000fe200000006ff */
[----:B-1----:R-:W1:Y:S03]  /*1a00*/  MUFU.RCP R17, R17 ;  /* 0x0000001100117308 */ /* 0x002e660000001000 */
[----:B------:R-:W-:-:S13]  /*1a10*/  ISETP.GT.U32.AND P1, PT, R12, R3, PT ;  /* 0x000000030c00720c */ /* 0x000fda0003f24070 */
[----:B------:R-:W-:Y:S01]  /*1a20*/  @!P1 IMAD.IADD R3, R3, 0x1, -R12 ;  /* 0x0000000103039824 */ /* 0x000fe200078e0a0c */
[----:B------:R-:W-:Y:S01]  /*1a30*/  @!P1 IADD3 R6, PT, PT, R6, 0x1, RZ ;  /* 0x0000000106069810 */ /* 0x000fe20007ffe0ff */
[----:B-1----:R-:W-:Y:S01]  /*1a40*/  VIADD R20, R17, 0xffffffe ;  /* 0x0ffffffe11147836 */ /* 0x002fe20000000000 */
[----:B------:R-:W-:Y:S02]  /*1a50*/  ISETP.NE.AND P1, PT, R7, RZ, PT ;  /* 0x000000ff0700720c */ /* 0x000fe40003f25270 */
[----:B------:R-:W-:Y:S01]  /*1a60*/  ISETP.GE.U32.AND P2, PT, R3, R12, PT ;  /* 0x0000000c0300720c */ /* 0x000fe20003f46070 */
[----:B------:R-:W1:Y:S01]  /*1a70*/  F2I.FTZ.U32.TRUNC.NTZ R21, R20 ;  /* 0x0000001400157305 */ /* 0x000e62000021f000 */
[----:B------:R-:W-:-:S04]  /*1a80*/  LOP3.LUT R3, R4, R7, RZ, 0x3c, !PT ;  /* 0x0000000704037212 */ /* 0x000fc800078e3cff */
[----:B------:R-:W-:-:S07]  /*1a90*/  ISETP.GE.AND P0, PT, R3, RZ, PT ;  /* 0x000000ff0300720c */ /* 0x000fce0003f06270 */
[----:B------:R-:W-:Y:S01]  /*1aa0*/  @P2 VIADD R6, R6, 0x1 ;  /* 0x0000000106062836 */ /* 0x000fe20000000000 */
[----:B------:R2:W3:Y:S01]  /*1ab0*/  SYNCS.PHASECHK.TRANS64.TRYWAIT P2, [UR4+0x60], R14 ;  /* 0x0000600eff0075a7 */ /* 0x0004e20008041104 */
[----:B-1----:R-:W-:Y:S02]  /*1ac0*/  IMAD.MOV R3, RZ, RZ, -R21 ;  /* 0x000000ffff037224 */ /* 0x002fe400078e0a15 */
[----:B------:R-:W-:Y:S02]  /*1ad0*/  IMAD.MOV.U32 R20, RZ, RZ, RZ ;  /* 0x000000ffff147224 */ /* 0x000fe400078e00ff */
[----:B------:R-:W-:Y:S01]  /*1ae0*/  @!P0 IADD3 R6, PT, PT, -R6, RZ, RZ ;  /* 0x000000ff06068210 */ /* 0x000fe20007ffe1ff */
[----:B------:R-:W-:Y:S01]  /*1af0*/  IMAD R12, R3, R2, RZ ;  /* 0x00000002030c7224 */ /* 0x000fe200078e02ff */
[----:B------:R-:W-:-:S03]  /*1b00*/  @!P1 LOP3.LUT R6, RZ, R7, RZ, 0x33, !PT ;  /* 0x00000007ff069212 */ /* 0x000fc600078e33ff */
[----:B------:R-:W-:Y:S01]  /*1b10*/  IMAD.HI.U32 R17, R21, R12, R20 ;  /* 0x0000000c15117227 */ /* 0x000fe200078e0014 */
[----:B------:R-:W-:-:S05]  /*1b20*/  IABS R3, R6 ;  /* 0x0000000600037213 */ /* 0x000fca0000000000 */
[----:B------:R-:W-:-:S04]  /*1b30*/  IMAD.MOV.U32 R12, RZ, RZ, R3 ;  /* 0x000000ffff0c7224 */ /* 0x000fc800078e0003 */
[----:B------:R-:W-:-:S05]  /*1b40*/  IMAD.HI.U32 R17, R17, R12, RZ ;  /* 0x0000000c11117227 */ /* 0x000fca00078e00ff */
[----:B------:R-:W-:-:S05]  /*1b50*/  IADD3 R3, PT, PT, -R17, RZ, RZ ;  /* 0x000000ff11037210 */ /* 0x000fca0007ffe1ff */
[----:B------:R-:W-:-:S05]  /*1b60*/  IMAD R3, R2, R3, R12 ;  /* 0x0000000302037224 */ /* 0x000fca00078e020c */
[----:B------:R-:W-:-:S13]  /*1b70*/  ISETP.GT.U32.AND P1, PT, R2, R3, PT ;  /* 0x000000030200720c */ /* 0x000fda0003f24070 */
[----:B------:R-:W-:Y:S01]  /*1b80*/  @!P1 IMAD.IADD R3, R3, 0x1, -R2 ;  /* 0x0000000103039824 */ /* 0x000fe200078e0a02 */
[----:B------:R-:W-:Y:S02]  /*1b90*/  @!P1 IADD3 R17, PT, PT, R17, 0x1, RZ ;  /* 0x0000000111119810 */ /* 0x000fe40007ffe0ff */
[----:B------:R-:W-:Y:S02]  /*1ba0*/  ISETP.NE.AND P1, PT, R5, RZ, PT ;  /* 0x000000ff0500720c */ /* 0x000fe40003f25270 */
[----:B------:R-:W-:Y:S01]  /*1bb0*/  ISETP.GE.U32.AND P3, PT, R3, R2, PT ;  /* 0x000000020300720c */ /* 0x000fe20003f66070 */
[----:B------:R-:W-:Y:S01]  /*1bc0*/  IMAD.MOV R2, RZ, RZ, -R4 ;  /* 0x000000ffff027224 */ /* 0x000fe200078e0a04 */
[----:B------:R-:W-:-:S03]  /*1bd0*/  LOP3.LUT R3, R6, R5, RZ, 0x3c, !PT ;  /* 0x0000000506037212 */ /* 0x000fc600078e3cff */
[----:B------:R-:W-:Y:S01]  /*1be0*/  IMAD R2, R15, R2, R16 ;  /* 0x000000020f027224 */ /* 0x000fe200078e0210 */
[----:B------:R-:W-:Y:S02]  /*1bf0*/  ISETP.GE.AND P0, PT, R3, RZ, PT ;  /* 0x000000ff0300720c */ /* 0x000fe40003f06270 */
[----:B------:R-:W-:Y:S02]  /*1c00*/  IADD3 R3, PT, PT, -R6, RZ, RZ ;  /* 0x000000ff06037210 */ /* 0x000fe40007ffe1ff */
[----:B------:R-:W-:-:S03]  /*1c10*/  R2UR UR26, R2 ;  /* 0x00000000021a72ca */ /* 0x000fc600000e0000 */
[----:B------:R-:W-:Y:S02]  /*1c20*/  @P3 VIADD R17, R17, 0x1 ;  /* 0x0000000111113836 */ /* 0x000fe40000000000 */
[----:B------:R-:W-:-:S04]  /*1c30*/  IMAD R7, R7, R3, R4 ;  /* 0x0000000307077224 */ /* 0x000fc800078e0204 */
[----:B------:R-:W-:Y:S01]  /*1c40*/  @!P0 IMAD.MOV R17, RZ, RZ, -R17 ;  /* 0x000000ffff118224 */ /* 0x000fe200078e0a11 */
[----:B------:R-:W-:-:S03]  /*1c50*/  @!P1 LOP3.LUT R17, RZ, R5, RZ, 0x33, !PT ;  /* 0x00000005ff119212 */ /* 0x000fc600078e33ff */
[----:B------:R-:W-:Y:S02]  /*1c60*/  USHF.L.U32 UR26, UR26, 0x6, URZ ;  /* 0x000000061a1a7899 */ /* 0x000fe400080006ff */
[----:B------:R-:W-:-:S04]  /*1c70*/  IMAD.MOV R2, RZ, RZ, -R17 ;  /* 0x000000ffff027224 */ /* 0x000fc800078e0a11 */
[----:B------:R-:W-:Y:S01]  /*1c80*/  IMAD R6, R5, R2, R6 ;  /* 0x0000000205067224 */ /* 0x000fe200078e0206 */
[----:B--2---:R-:W-:Y:S06]  /*1c90*/  BRA.U !UP0, `(.L_x_23) ;  /* 0x0000000508b47547 */ /* 0x004fec000b800000 */
[----:B------:R-:W1:Y:S01]  /*1ca0*/  LDC.64 R2, c[0x0][0x5f8] ;  /* 0x00017e00ff027b82 */ /* 0x000e620000000a00 */
[----:B------:R-:W2:Y:S01]  /*1cb0*/  LDCU UR5, c[0x0][0x5c8] ;  /* 0x0000b900ff0577ac */ /* 0x000ea20008000800 */
[----:B------:R-:W1:Y:S06]  /*1cc0*/  LDCU.64 UR8, c[0x0][0x5c0] ;  /* 0x0000b800ff0877ac */ /* 0x000e6c0008000a00 */
[----:B------:R-:W2:Y:S01]  /*1cd0*/  LDC R4, c[0x0][0x600] ;  /* 0x00018000ff047b82 */ /* 0x000ea20000000800 */
[----:B------:R-:W4:Y:S01]  /*1ce0*/  LDCU UR37, c[0x0][0x5a8] ;  /* 0x0000b500ff2577ac */ /* 0x000f220008000800 */
[----:B------:R-:W1:Y:S01]  /*1cf0*/  LDCU UR36, c[0x0][0x59c] ;  /* 0x0000b380ff2477ac */ /* 0x000e620008000800 */
[----:B------:R-:W1:Y:S01]  /*1d00*/  LDCU UR35, c[0x0][0x590] ;  /* 0x0000b200ff2377ac */ /* 0x000e620008000800 */
[----:B------:R-:W1:Y:S02]  /*1d10*/  LDCU UR34, c[0x0][0x594] ;  /* 0x0000b280ff2277ac */ /* 0x000e640008000800 */
[----:B-1----:R-:W-:Y:S01]  /*1d20*/  IMAD R2, R7, UR8, R2 ;  /* 0x0000000807027c24 */ /* 0x002fe2000f8e0202 */
[----:B------:R-:W1:Y:S01]  /*1d30*/  LDCU UR31, c[0x0][0x598] ;  /* 0x0000b300ff1f77ac */ /* 0x000e620008000800 */
[----:B------:R-:W-:Y:S01]  /*1d40*/  IMAD R5, R6, UR9, R3 ;  /* 0x0000000906057c24 */ /* 0x000fe2000f8e0203 */
[----:B------:R-:W1:Y:S01]  /*1d50*/  LDCU UR23, c[0x0][0x5ac] ;  /* 0x0000b580ff1777ac */ /* 0x000e620008000800 */
[----:B--2---:R-:W-:Y:S01]  /*1d60*/  IMAD R4, R17, UR5, R4 ;  /* 0x0000000511047c24 */ /* 0x004fe2000f8e0204 */
[----:B------:R-:W2:Y:S01]  /*1d70*/  LDCU UR22, c[0x0][0x5b0] ;  /* 0x0000b600ff1677ac */ /* 0x000ea20008000800 */
[----:B------:R-:W1:Y:S01]  /*1d80*/  LDCU UR15, c[0x0][0x5cc] ;  /* 0x0000b980ff0f77ac */ /* 0x000e620008000800 */
[----:B------:R-:W1:Y:S01]  /*1d90*/  LDCU UR4, c[0x0][0x5ec] ;  /* 0x0000bd80ff0477ac */ /* 0x000e620008000800 */
[----:B------:R-:W1:Y:S01]  /*1da0*/  LDCU.64 UR20, c[0x0][0x5a0] ;  /* 0x0000b400ff1477ac */ /* 0x000e620008000a00 */
[----:B------:R-:W1:Y:S01]  /*1db0*/  LDCU.64 UR18, c[0x0][0x5d0] ;  /* 0x0000ba00ff1277ac */ /* 0x000e620008000a00 */
[----:B------:R-:W1:Y:S01]  /*1dc0*/  LDCU.64 UR6, c[0x0][0x5f0] ;  /* 0x0000be00ff0677ac */ /* 0x000e620008000a00 */
[----:B------:R-:W-:-:S02]  /*1dd0*/  UIADD3 UR50, UPT, UPT, UR46, 0x20, URZ ;  /* 0x000000202e327890 */ /* 0x000fc4000fffe0ff */
[----:B------:R-:W-:Y:S01]  /*1de0*/  UIADD3 UR10, UPT, UPT, UR26, 0x20, URZ ;  /* 0x000000201a0a7890 */ /* 0x000fe2000fffe0ff */
[----:B------:R-:W-:Y:S01]  /*1df0*/  UMOV UR38, URZ ;  /* 0x000000ff00267c82 */ /* 0x000fe20008000000 */
[----:B----4-:R-:W-:-:S10]  /*1e00*/  UMOV UR68, UR60 ;  /* 0x0000003c00447c82 */ /* 0x010fd40008000000 */
.L_x_29:
[----:B------:R-:W-:Y:S01]  /*1e10*/  @!P6 MOV R12, 0x4000 ;  /* 0x00004000000ce802 */ /* 0x000fe20000000f00 */
[----:B------:R-:W-:Y:S01]  /*1e20*/  ULEA UR45, UR68, UR57, 0x3 ;  /* 0x00000039442d7291 */ /* 0x000fe2000f8e18ff */
[----:B--23--:R-:W-:Y:S11]  /*1e30*/  @P2 BRA `(.L_x_24) ;  /* 0x00000000000c2947 */ /* 0x00cff60003800000 */
[----:B------:R-:W-:Y:S04]  /*1e40*/  SHF.L.U32 R14, R10, 0x1f, RZ ;  /* 0x0000001f0a0e7819 */ /* 0x000fe800000006ff */
[----:B------:R-:W3:Y:S02]  /*1e50*/  SYNCS.PHASECHK.TRANS64.TRYWAIT P0, [UR45+0x60], R14 ;  /* 0x0000600eff0075a7 */ /* 0x000ee4000800112d */
[----:B---3--:R-:W-:Y:S05]  /*1e60*/  @!P0 BRA `(.L_x_25) ;  /* 0x0000006800c88947 */ /* 0x008fea0003800000 */
.L_x_24:
[----:B------:R4:W-:Y:S01]  /*1e70*/  @!P6 SYNCS.ARRIVE.TRANS64 RZ, [UR45], R12 ;  /* 0x0000000cffffe9a7 */ /* 0x0009e2000800002d */
[----:B------:R-:W-:Y:S04]  /*1e80*/  ULOP3.LUT UR5, UR59, 0x2, URZ, 0xfc, !UPT ;  /* 0x000000023b057892 */ /* 0x000fe8000f8efcff */
[----:B------:R-:W-:Y:S09]  /*1e90*/  UISETP.NE.AND UP0, UPT, UR5, 0x2, UPT ;  /* 0x000000020500788c */ /* 0x000ff2000bf05270 */
[----:B------:R-:W-:Y:S05]  /*1ea0*/  BRA.U UP0, `(.L_x_26) ;  /* 0x0000000100047547 */ /* 0x000fea000b800000 */
[----:B-12---:R-:W-:Y:S05]  /*1eb0*/  BPT.TRAP 0x1 ;  /* 0x000000040000795c */ /* 0x006fea0000300000 */
.L_x_26:
[----:B------:R-:W-:Y:S04]  /*1ec0*/  BSSY.RECONVERGENT B0, `(.L_x_27) ;  /* 0x0000003000007945 */ /* 0x000fe80003800200 */
[----:B------:R-:W-:Y:S05]  /*1ed0*/  @P5 BRA `(.L_x_28) ;  /* 0x0000000000045947 */ /* 0x000fea0003800000 */
[----:B-12---:R-:W-:Y:S05]  /*1ee0*/  BPT.TRAP 0x1 ;  /* 0x000000040000795c */ /* 0x006fea0000300000 */
.L_x_28:
[----:B-12---:R-:W-:Y:S05]  /*1ef0*/  BSYNC.RECONVERGENT B0 ;  /* 0x0000000000007941 */ /* 0x006fea0003800200 */
.L_x_27:
[----:B------:R-:W-:Y:S01]  /*1f00*/  UIADD3 UR60, UPT, UPT, UR68, 0x1, URZ ;  /* 0x00000001443c7890 */ /* 0x000fe2000fffe0ff */
[----:B---3--:R-:W-:Y:S01]  /*1f10*/  IMAD.MOV.U32 R3, RZ, RZ, 0x3 ;  /* 0x00000003ff037424 */ /* 0x008fe200078e00ff */
[----:B------:R-:W-:Y:S02]  /*1f20*/  USHF.L.U32 UR47, UR38, 0x5, URZ ;  /* 0x00000005262f7899 */ /* 0x000fe400080006ff */
[----:B------:R-:W-:Y:S02]  /*1f30*/  UISETP.NE.AND UP0, UPT, UR60, 0xc, UPT ;  /* 0x0000000c3c00788c */ /* 0x000fe4000bf05270 */
[----:B------:R-:W-:Y:S02]  /*1f40*/  ULOP3.LUT UR5, UR47, UR32, URZ, 0xfc, !UPT ;  /* 0x000000202f057292 */ /* 0x000fe4000f8efcff */
[----:B------:R-:W-:Y:S02]  /*1f50*/  USEL UR8, URZ, 0x1, UP0 ;  /* 0x00000001ff087887 */ /* 0x000fe40008000000 */
[----:B------:R-:W-:Y:S01]  /*1f60*/  USEL UR60, UR60, URZ, UP0 ;  /* 0x000000ff3c3c7287 */ /* 0x000fe20008000000 */
[----:B------:R-:W-:Y:S03]  /*1f70*/  ELECT P0, URZ, PT ;  /* 0x0000000000ff782f */ /* 0x000fe60003800000 */
[----:B------:R-:W-:Y:S01]  /*1f80*/  ULEA UR9, UR60, UR57, 0x3 ;  /* 0x000000393c097291 */ /* 0x000fe2000f8e18ff */
[----:B------:R-:W-:Y:S01]  /*1f90*/  LOP3.LUT R10, R10, UR8, RZ, 0x3c, !PT ;  /* 0x000000080a0a7c12 */ /* 0x000fe2000f8e3cff */
[----:B------:R-:W-:Y:S02]  /*1fa0*/  UIMAD.WIDE.U32 UR16, UR5, UR34, URZ ;  /* 0x00000022051072a5 */ /* 0x000fe4000f8e00ff */
[----:B------:R-:W-:Y:S01]  /*1fb0*/  UISETP.NE.AND UP2, UPT, UR35, 0x1, UPT ;  /* 0x000000012300788c */ /* 0x000fe2000bf45270 */
[----:B------:R-:W-:Y:S01]  /*1fc0*/  SHF.L.U32 R14, R10, 0x1f, RZ ;  /* 0x0000001f0a0e7819 */ /* 0x000fe200000006ff */
[----:B------:R-:W-:Y:S02]  /*1fd0*/  USHF.R.U32.HI UR16, URZ, UR31, UR17 ;  /* 0x0000001fff107299 */ /* 0x000fe40008011611 */
[----:B------:R-:W-:Y:S01]  /*1fe0*/  UISETP.NE.AND UP3, UPT, UR36, 0x1, UPT ;  /* 0x000000012400788c */ /* 0x000fe2000bf65270 */
[----:B------:R1:W2:Y:S01]  /*1ff0*/  SYNCS.PHASECHK.TRANS64.TRYWAIT P2, [UR9+0x60], R14 ;  /* 0x0000600eff0075a7 */ /* 0x0002a20008041109 */
[----:B------:R-:W-:Y:S01]  /*2000*/  USEL UR16, UR5, UR16, !UP2 ;  /* 0x0000001005107287 */ /* 0x000fe2000d000000 */
[----:B------:R-:W-:Y:S01]  /*2010*/  @P0 IMAD.U32 R19, R5, 0x20, R2 ;  /* 0x0000002005130824 */ /* 0x000fe200078e0002 */
[----:B------:R-:W-:Y:S01]  /*2020*/  UIADD3 UR52, UP1, UPT, UR66, 0x80, URZ ;  /* 0x0000008042347890 */ /* 0x000fe2000ff3e0ff */
[----:B------:R-:W-:Y:S01]  /*2030*/  @P0 R2UR UR12, R3 ;  /* 0x00000000030c02ca */ /* 0x000fe200000e0000 */
[----:B------:R-:W-:Y:S01]  /*2040*/  UIMAD.WIDE.U32 UR40, UR16, UR20, URZ ;  /* 0x00000014102872a5 */ /* 0x000fe2000f8e00ff */
[----:B------:R-:W-:Y:S01]  /*2050*/  @P0 IMAD.U32 R19, R4, 0x400, R19 ;  /* 0x0000040004130824 */ /* 0x000fe200078e0013 */
[----:B------:R-:W-:Y:S02]  /*2060*/  ULEA UR48, UR68, UR57, 0xd ;  /* 0x0000003944307291 */ /* 0x000fe4000f8e68ff */
[----:B------:R-:W-:Y:S02]  /*2070*/  USHF.R.U32.HI UR17, URZ, UR21, UR41 ;  /* 0x00000015ff117299 */ /* 0x000fe40008011629 */
[----:B------:R-:W-:Y:S01]  /*2080*/  UISETP.NE.AND UP4, UPT, UR37, 0x1, UPT ;  /* 0x000000012500788c */ /* 0x000fe2000bf85270 */
[----:B------:R-:W-:Y:S01]  /*2090*/  @P0 R2UR UR11, R19 ;  /* 0x00000000130b02ca */ /* 0x000fe200000e0000 */
[----:B------:R-:W-:Y:S02]  /*20a0*/  USEL UR17, UR16, UR17, !UP3 ;  /* 0x0000001110117287 */ /* 0x000fe4000d800000 */
[----:B------:R-:W-:Y:S02]  /*20b0*/  UIADD3.X UR53, UPT, UPT, URZ, UR67, URZ, UP1, !UPT ;  /* 0x00000043ff357290 */ /* 0x000fe40008ffe4ff */
[----:B------:R-:W-:Y:S01]  /*20c0*/  UIMAD.WIDE.U32 UR40, UR17, UR23, URZ ;  /* 0x00000017112872a5 */ /* 0x000fe2000f8e00ff */
[----:B------:R-:W-:Y:S01]  /*20d0*/  IMAD.U32 R3, RZ, RZ, UR12 ;  /* 0x0000000cff037e24 */ /* 0x000fe2000f8e00ff */
[----:B------:R-:W-:Y:S02]  /*20e0*/  UIADD3 UR44, UPT, UPT, UR48, 0x6800, URZ ;  /* 0x00006800302c7890 */ /* 0x000fe4000fffe0ff */
[----:B------:R-:W-:Y:S02]  /*20f0*/  USHF.R.U32.HI UR30, URZ, UR22, UR41 ;  /* 0x00000016ff1e7299 */ /* 0x000fe40008011629 */
[----:B------:R-:W-:Y:S02]  /*2100*/  UIADD3 UR33, UPT, UPT, -UR16, URZ, URZ ;  /* 0x000000ff10217290 */ /* 0x000fe4000fffe1ff */
[----:B------:R-:W-:Y:S01]  /*2110*/  USEL UR30, UR17, UR30, !UP4 ;  /* 0x0000001e111e7287 */ /* 0x000fe2000e000000 */
[----:B----4-:R-:W-:Y:S01]  /*2120*/  IMAD.U32 R12, RZ, RZ, UR11 ;  /* 0x0000000bff0c7e24 */ /* 0x010fe2000f8e00ff */
[----:B------:R-:W-:Y:S02]  /*2130*/  UIADD3 UR39, UPT, UPT, -UR17, URZ, URZ ;  /* 0x000000ff11277290 */ /* 0x000fe4000fffe1ff */
[----:B------:R-:W-:Y:S02]  /*2140*/  UIMAD UR5, UR35, UR33, UR5 ;  /* 0x00000021230572a4 */ /* 0x000fe4000f8e0205 */
[----:B------:R-:W-:Y:S01]  /*2150*/  ULEA UR8, UR68, UR56, 0xb ;  /* 0x0000003844087291 */ /* 0x000fe2000f8e58ff */
[----:B------:R-:W-:Y:S01]  /*2160*/  @P0 PRMT R3, R12, 0x5410, R3 ;  /* 0x000054100c030816 */ /* 0x000fe20000000003 */
[----:B------:R-:W-:Y:S02]  /*2170*/  UIADD3 UR48, UPT, UPT, UR48, 0x7800, URZ ;  /* 0x0000780030307890 */ /* 0x000fe4000fffe0ff */
[----:B------:R-:W-:Y:S01]  /*2180*/  UIADD3 UR33, UPT, UPT, -UR30, URZ, URZ ;  /* 0x000000ff1e217290 */ /* 0x000fe2000fffe1ff */
[----:B------:R-:W-:Y:S01]  /*2190*/  @P0 R2UR UR65, R3 ;  /* 0x00000000034102ca */ /* 0x000fe200000e0000 */
[----:B------:R-:W-:Y:S02]  /*21a0*/  UIMAD UR16, UR36, UR39, UR16 ;  /* 0x00000027241072a4 */ /* 0x000fe4000f8e0210 */
[----:B------:R-:W-:Y:S02]  /*21b0*/  UIADD3 UR42, UP0, UPT, UR66, 0x180, URZ ;  /* 0x00000180422a7890 */ /* 0x000fe4000ff1e0ff */
[----:B------:R-:W-:Y:S01]  /*21c0*/  ULEA UR8, UR8, UR57, 0x2 ;  /* 0x0000003908087291 */ /* 0x000fe2000f8e10ff */
[----:B------:R-:W-:Y:S01]  /*21d0*/  UMOV UR54, 0x0 ;  /* 0x0000000000367882 */ /* 0x000fe20000000000 */
[----:B------:R-:W-:Y:S01]  /*21e0*/  UMOV UR55, 0x10000000 ;  /* 0x1000000000377882 */ /* 0x000fe20000000000 */
[----:B------:R-:W-:Y:S01]  /*21f0*/  UIMAD UR27, UR5, UR15, UR4 ;  /* 0x0000000f051b72a4 */ /* 0x000fe2000f8e0204 */
[----:B------:R1:W-:Y:S01]  /*2200*/  UTMALDG.2D [UR44], [UR52], desc[UR54] ;  /* 0x0000362c340075b4 */ /* 0x0003e20008009000 */
[----:B------:R-:W-:Y:S02]  /*2210*/  UIMAD UR17, UR37, UR33, UR17 ;  /* 0x00000021251172a4 */ /* 0x000fe4000f8e0211 */
[----:B------:R-:W-:Y:S01]  /*2220*/  UIMAD UR28, UR16, UR18, UR6 ;  /* 0x00000012101c72a4 */ /* 0x000fe2000f8e0206 */
[----:B------:R-:W-:Y:S01]  /*2230*/  UMOV UR49, UR45 ;  /* 0x0000002d00317c82 */ /* 0x000fe20008000000 */
[----:B------:R-:W-:Y:S01]  /*2240*/  UMOV UR51, UR47 ;  /* 0x0000002f00337c82 */ /* 0x000fe20008000000 */
[----:B------:R-:W-:Y:S01]  /*2250*/  UIADD3.X UR43, UPT, UPT, URZ, UR67, URZ, UP0, !UPT ;  /* 0x00000043ff2b7290 */ /* 0x000fe200087fe4ff */
[----:B------:R1:W-:Y:S01]  /*2260*/  UTMALDG.2D [UR48], [UR52], desc[UR54] ;  /* 0x00003630340075b4 */ /* 0x0003e20008009000 */
[----:B------:R-:W-:Y:S02]  /*2270*/  UIADD3 UR24, UPT, UPT, UR8, 0x1e800, URZ ;  /* 0x0001e80008187890 */ /* 0x000fe4000fffe0ff */
[----:B------:R-:W-:Y:S01]  /*2280*/  UIMAD UR29, UR17, UR19, UR7 ;  /* 0x00000013111d72a4 */ /* 0x000fe2000f8e0207 */
[----:B------:R-:W-:Y:S01]  /*2290*/  UMOV UR25, UR45 ;  /* 0x0000002d00197c82 */ /* 0x000fe20008000000 */
[----:B------:R-:W-:Y:S01]  /*22a0*/  UIADD3 UR8, UPT, UPT, UR8, 0x1f800, URZ ;  /* 0x0001f80008087890 */ /* 0x000fe2000fffe0ff */
[----:B------:R-:W-:Y:S01]  /*22b0*/  UMOV UR9, UR45 ;  /* 0x0000002d00097c82 */ /* 0x000fe20008000000 */
[----:B------:R-:W-:Y:S01]  /*22c0*/  UMOV UR11, UR27 ;  /* 0x0000001b000b7c82 */ /* 0x000fe20008000000 */
[----:B------:R-:W-:Y:S01]  /*22d0*/  UMOV UR12, UR28 ;  /* 0x0000001c000c7c82 */ /* 0x000fe20008000000 */
[----:B------:R-:W-:Y:S03]  /*22e0*/  UMOV UR14, UR30 ;  /* 0x0000001e000e7c82 */ /* 0x000fe60008000000 */
[----:B------:R1:W-:Y:S01]  /*22f0*/  UTMALDG.5D.IM2COL.MULTICAST [UR24], [UR42], UR65 ;  /* 0x000000182a0073b4 */ /* 0x0003e20008060841 */
[----:B------:R-:W-:Y:S01]  /*2300*/  UMOV UR13, UR29 ;  /* 0x0000001d000d7c82 */ /* 0x000fe20008000000 */
[----:B------:R-:W-:Y:S01]  /*2310*/  UIADD3 UR38, UPT, UPT, UR38, 0x1, URZ ;  /* 0x0000000126267890 */ /* 0x000fe2000fffe0ff */
[----:B------:R-:W-:Y:S01]  /*2320*/  UMOV UR33, UR58 ;  /* 0x0000003a00217c82 */ /* 0x000fe20008000000 */
[----:B------:R-:W-:Y:S02]  /*2330*/  UMOV UR68, UR60 ;  /* 0x0000003c00447c82 */ /* 0x000fe40008000000 */
[----:B------:R-:W-:Y:S01]  /*2340*/  UISETP.NE.AND UP0, UPT, UR38, UR58, UPT ;  /* 0x0000003a2600728c */ /* 0x000fe2000bf05270 */
[----:B------:R1:W-:Y:S08]  /*2350*/  UTMALDG.5D.IM2COL.MULTICAST [UR8], [UR42], UR65 ;  /* 0x000000082a0073b4 */ /* 0x0003f00008060841 */
[----:B-1----:R-:W-:Y:S05]  /*2360*/  BRA.U UP0, `(.L_x_29) ;  /* 0xfffffff900a87547 */ /* 0x002fea000b83ffff */
.L_x_23:
[----:B------:R-:W-:Y:S01]  /*2370*/  ULEA UR4, UR60, UR57, 0x3 ;  /* 0x000000393c047291 */ /* 0x000fe2000f8e18ff */
[----:B------:R-:W-:Y:S01]  /*2380*/  SHF.L.U32 R2, R10, 0x1f, RZ ;  /* 0x0000001f0a027819 */ /* 0x000fe200000006ff */
[----:B------:R-:W-:Y:S01]  /*2390*/  @!P4 SYNCS.ARRIVE.TRANS64.A1T0 RZ, [UR57+0xf8], RZ ;  /* 0x0000f8ffffffc9a7 */ /* 0x000fe20008100039 */
[----:B------:R-:W-:-:S06]  /*23a0*/  UISETP.GT.AND UP0, UPT, UR64, UR63, UPT ;  /* 0x0000003f4000728c */ /* 0x000fcc000bf04270 */
[----:B------:R1:W4:Y:S03]  /*23b0*/  SYNCS.PHASECHK.TRANS64.TRYWAIT P1, [UR4+0x60], R2 ;  /* 0x00006002ff0075a7 */ /* 0x0003260008021104 */
[----:B------:R-:W-:Y:S05]  /*23c0*/  BRA.U !UP0, `(.L_x_30) ;  /* 0x0000000508b87547 */ /* 0x000fea000b800000 */
[----:B-1----:R-:W1:Y:S01]  /*23d0*/  LDC.64 R2, c[0x0][0x5f8] ;  /* 0x00017e00ff027b82 */ /* 0x002e620000000a00 */
[----:B------:R-:W2:Y:S01]  /*23e0*/  LDCU UR5, c[0x0][0x5c8] ;  /* 0x0000b900ff0577ac */ /* 0x000ea20008000800 */
[----:B------:R-:W1:Y:S06]  /*23f0*/  LDCU.64 UR8, c[0x0][0x5c0] ;  /* 0x0000b800ff0877ac */ /* 0x000e6c0008000a00 */
[----:B------:R-:W2:Y:S01]  /*2400*/  LDC R4, c[0x0][0x600] ;  /* 0x00018000ff047b82 */ /* 0x000ea20000000800 */
[----:B------:R-:W1:Y:S01]  /*2410*/  LDCU UR38, c[0x0][0x5a8] ;  /* 0x0000b500ff2677ac */ /* 0x000e620008000800 */
        /* <DEDUP_REMOVED lines=14> */
[----:B------:R-:W-:-:S02]  /*2500*/  UIADD3 UR24, UPT, UPT, UR61, UR33, URZ ;  /* 0x000000213d187290 */ /* 0x000fc4000fffe0ff */
[----:B------:R-:W-:Y:S02]  /*2510*/  UIADD3 UR54, UPT, UPT, UR46, 0x20, URZ ;  /* 0x000000202e367890 */ /* 0x000fe4000fffe0ff */
[----:B------:R-:W-:Y:S01]  /*2520*/  UIADD3 UR10, UPT, UPT, UR26, 0x20, URZ ;  /* 0x000000201a0a7890 */ /* 0x000fe2000fffe0ff */
[----:B------:R-:W-:-:S11]  /*2530*/  UMOV UR47, UR60 ;  /* 0x0000003c002f7c82 */ /* 0x000fd60008000000 */
.L_x_36:
[----:B------:R-:W-:Y:S01]  /*2540*/  @!P6 MOV R5, 0x4000 ;  /* 0x000040000005e802 */ /* 0x000fe20000000f00 */
[----:B------:R-:W-:Y:S01]  /*2550*/  ULEA UR49, UR47, UR57, 0x3 ;  /* 0x000000392f317291 */ /* 0x000fe2000f8e18ff */
[----:B--2-4-:R-:W-:Y:S11]  /*2560*/  @P1 BRA `(.L_x_31) ;  /* 0x00000000000c1947 */ /* 0x014ff60003800000 */
[----:B------:R-:W-:Y:S04]  /*2570*/  SHF.L.U32 R7, R10, 0x1f, RZ ;  /* 0x0000001f0a077819 */ /* 0x000fe800000006ff */
[----:B------:R-:W4:Y:S02]  /*2580*/  SYNCS.PHASECHK.TRANS64.TRYWAIT P0, [UR49+0x60], R7 ;  /* 0x00006007ff0075a7 */ /* 0x000f240008001131 */
[----:B----4-:R-:W-:Y:S05]  /*2590*/  @!P0 BRA `(.L_x_32) ;  /* 0x0000006400148947 */ /* 0x010fea0003800000 */
.L_x_31:
[----:B------:R1:W-:Y:S01]  /*25a0*/  @!P6 SYNCS.ARRIVE.TRANS64 RZ, [UR49], R5 ;  /* 0x00000005ffffe9a7 */ /* 0x0003e20008000031 */
[----:B------:R-:W-:Y:S04]  /*25b0*/  ULOP3.LUT UR5, UR59, 0x2, URZ, 0xfc, !UPT ;  /* 0x000000023b057892 */ /* 0x000fe8000f8efcff */
[----:B------:R-:W-:Y:S09]  /*25c0*/  UISETP.NE.AND UP0, UPT, UR5, 0x2, UPT ;  /* 0x000000020500788c */ /* 0x000ff2000bf05270 */
[----:B------:R-:W-:Y:S05]  /*25d0*/  BRA.U UP0, `(.L_x_33) ;  /* 0x0000000100047547 */ /* 0x000fea000b800000 */
[----:B-12---:R-:W-:Y:S05]  /*25e0*/  BPT.TRAP 0x1 ;  /* 0x000000040000795c */ /* 0x006fea0000300000 */
.L_x_33:
[----:B------:R-:W-:Y:S04]  /*25f0*/  BSSY.RECONVERGENT B0, `(.L_x_34) ;  /* 0x0000003000007945 */ /* 0x000fe80003800200 */
[----:B------:R-:W-:Y:S05]  /*2600*/  @P5 BRA `(.L_x_35) ;  /* 0x0000000000045947 */ /* 0x000fea0003800000 */
[----:B-12---:R-:W-:Y:S05]  /*2610*/  BPT.TRAP 0x1 ;  /* 0x000000040000795c */ /* 0x006fea0000300000 */
.L_x_35:
[----:B-12---:R-:W-:Y:S05]  /*2620*/  BSYNC.RECONVERGENT B0 ;  /* 0x0000000000007941 */ /* 0x006fea0003800200 */
.L_x_34:
[----:B------:R-:W-:Y:S01]  /*2630*/  UIADD3 UR60, UPT, UPT, UR47, 0x1, URZ ;  /* 0x000000012f3c7890 */ /* 0x000fe2000fffe0ff */
[----:B----4-:R-:W-:Y:S01]  /*2640*/  IMAD.MOV.U32 R4, RZ, RZ, 0x3 ;  /* 0x00000003ff047424 */ /* 0x010fe200078e00ff */
[----:B------:R-:W-:Y:S02]  /*2650*/  USHF.L.U32 UR51, UR33, 0x5, URZ ;  /* 0x0000000521337899 */ /* 0x000fe400080006ff */
[----:B------:R-:W-:Y:S01]  /*2660*/  UISETP.NE.AND UP0, UPT, UR60, 0xc, UPT ;  /* 0x0000000c3c00788c */ /* 0x000fe2000bf05270 */
[----:B------:R-:W-:Y:S03]  /*2670*/  ELECT P0, URZ, PT ;  /* 0x0000000000ff782f */ /* 0x000fe60003800000 */
[----:B------:R-:W-:Y:S02]  /*2680*/  USEL UR8, URZ, 0x1, UP0 ;  /* 0x00000001ff087887 */ /* 0x000fe40008000000 */
[----:B------:R-:W-:Y:S02]  /*2690*/  USEL UR60, UR60, URZ, UP0 ;  /* 0x000000ff3c3c7287 */ /* 0x000fe40008000000 */
[----:B------:R-:W-:Y:S02]  /*26a0*/  ULOP3.LUT UR5, UR51, UR32, URZ, 0xfc, !UPT ;  /* 0x0000002033057292 */ /* 0x000fe4000f8efcff */
[----:B------:R-:W-:Y:S01]  /*26b0*/  ULEA UR9, UR60, UR57, 0x3 ;  /* 0x000000393c097291 */ /* 0x000fe2000f8e18ff */
[----:B------:R-:W-:Y:S01]  /*26c0*/  LOP3.LUT R10, R10, UR8, RZ, 0x3c, !PT ;  /* 0x000000080a0a7c12 */ /* 0x000fe2000f8e3cff */
[----:B------:R-:W-:Y:S02]  /*26d0*/  UIMAD.WIDE.U32 UR22, UR5, UR35, URZ ;  /* 0x00000023051672a5 */ /* 0x000fe4000f8e00ff */
[----:B------:R-:W-:Y:S01]  /*26e0*/  UISETP.NE.AND UP2, UPT, UR36, 0x1, UPT ;  /* 0x000000012400788c */ /* 0x000fe2000bf45270 */
[----:B------:R-:W-:Y:S01]  /*26f0*/  SHF.L.U32 R7, R10, 0x1f, RZ ;  /* 0x0000001f0a077819 */ /* 0x000fe200000006ff */
[----:B------:R-:W-:Y:S01]  /*2700*/  USHF.R.U32.HI UR40, URZ, UR34, UR23 ;  /* 0x00000022ff287299 */ /* 0x000fe20008011617 */
[----:B------:R-:W-:Y:S01]  /*2710*/  @P0 R2UR UR11, R4 ;  /* 0x00000000040b02ca */ /* 0x000fe200000e0000 */
[----:B------:R-:W-:Y:S01]  /*2720*/  UISETP.NE.AND UP3, UPT, UR37, 0x1, UPT ;  /* 0x000000012500788c */ /* 0x000fe2000bf65270 */
[----:B------:R1:W2:Y:S01]  /*2730*/  SYNCS.PHASECHK.TRANS64.TRYWAIT P1, [UR9+0x60], R7 ;  /* 0x00006007ff0075a7 */ /* 0x0002a20008021109 */
[----:B------:R-:W-:Y:S01]  /*2740*/  USEL UR40, UR5, UR40, !UP2 ;  /* 0x0000002805287287 */ /* 0x000fe2000d000000 */
[----:B------:R-:W-:Y:S01]  /*2750*/  @P0 IMAD.U32 R6, R3, 0x20, R2 ;  /* 0x0000002003060824 */ /* 0x000fe200078e0002 */
[----:B------:R-:W-:Y:S02]  /*2760*/  UIADD3 UR70, UP1, UPT, UR66, 0x80, URZ ;  /* 0x0000008042467890 */ /* 0x000fe4000ff3e0ff */
[----:B------:R-:W-:Y:S01]  /*2770*/  UIMAD.WIDE.U32 UR22, UR40, UR30, URZ ;  /* 0x0000001e281672a5 */ /* 0x000fe2000f8e00ff */
[----:B------:R-:W-:Y:S01]  /*2780*/  @P0 IMAD.U32 R5, R17, 0x400, R6 ;  /* 0x0000040011050824 */ /* 0x000fe200078e0006 */
[----:B------:R-:W-:Y:S02]  /*2790*/  UIADD3 UR22, UPT, UPT, -UR40, URZ, URZ ;  /* 0x000000ff28167290 */ /* 0x000fe4000fffe1ff */
[----:B------:R-:W-:Y:S02]  /*27a0*/  USHF.R.U32.HI UR23, URZ, UR31, UR23 ;  /* 0x0000001fff177299 */ /* 0x000fe40008011617 */
[----:B------:R-:W-:Y:S01]  /*27b0*/  ULEA UR52, UR47, UR57, 0xd ;  /* 0x000000392f347291 */ /* 0x000fe2000f8e68ff */
[----:B------:R-:W-:Y:S01]  /*27c0*/  @P0 R2UR UR12, R5 ;  /* 0x00000000050c02ca */ /* 0x000fe200000e0000 */
[----:B------:R-:W-:Y:S01]  /*27d0*/  USEL UR23, UR40, UR23, !UP3 ;  /* 0x0000001728177287 */ /* 0x000fe2000d800000 */
[----:B------:R-:W-:Y:S01]  /*27e0*/  IMAD.U32 R4, RZ, RZ, UR11 ;  /* 0x0000000bff047e24 */ /* 0x000fe2000f8e00ff */
[----:B------:R-:W-:Y:S02]  /*27f0*/  UIMAD UR5, UR36, UR22, UR5 ;  /* 0x00000016240572a4 */ /* 0x000fe4000f8e0205 */
[----:B------:R-:W-:Y:S02]  /*2800*/  UIMAD.WIDE.U32 UR42, UR23, UR27, URZ ;  /* 0x0000001b172a72a5 */ /* 0x000fe4000f8e00ff */
[----:B------:R-:W-:Y:S02]  /*2810*/  UISETP.NE.AND UP4, UPT, UR38, 0x1, UPT ;  /* 0x000000012600788c */ /* 0x000fe4000bf85270 */
[----:B------:R-:W-:Y:S02]  /*2820*/  UIADD3.X UR71, UPT, UPT, URZ, UR67, URZ, UP1, !UPT ;  /* 0x00000043ff477290 */ /* 0x000fe40008ffe4ff */
[----:B------:R-:W-:Y:S02]  /*2830*/  UIADD3 UR48, UPT, UPT, UR52, 0x6800, URZ ;  /* 0x0000680034307890 */ /* 0x000fe4000fffe0ff */
[----:B------:R-:W-:Y:S01]  /*2840*/  USHF.R.U32.HI UR22, URZ, UR25, UR43 ;  /* 0x00000019ff167299 */ /* 0x000fe2000801162b */
[----:B------:R-:W-:Y:S01]  /*2850*/  IMAD.U32 R5, RZ, RZ, UR12 ;  /* 0x0000000cff057e24 */ /* 0x000fe2000f8e00ff */
[----:B------:R-:W-:Y:S02]  /*2860*/  UIMAD UR19, UR5, UR15, UR4 ;  /* 0x0000000f051372a4 */ /* 0x000fe4000f8e0204 */
[----:B------:R-:W-:Y:S02]  /*2870*/  USEL UR22, UR23, UR22, !UP4 ;  /* 0x0000001617167287 */ /* 0x000fe4000e000000 */
[----:B------:R-:W-:Y:S01]  /*2880*/  UIADD3 UR5, UPT, UPT, -UR23, URZ, URZ ;  /* 0x000000ff17057290 */ /* 0x000fe2000fffe1ff */
[----:B------:R-:W-:Y:S01]  /*2890*/  @P0 PRMT R4, R5, 0x5410, R4 ;  /* 0x0000541005040816 */ /* 0x000fe20000000004 */
[----:B------:R-:W-:Y:S02]  /*28a0*/  ULEA UR8, UR47, UR56, 0xb ;  /* 0x000000382f087291 */ /* 0x000fe4000f8e58ff */
[----:B------:R-:W-:Y:S01]  /*28b0*/  UIADD3 UR52, UPT, UPT, UR52, 0x7800, URZ ;  /* 0x0000780034347890 */ /* 0x000fe2000fffe0ff */
[----:B------:R-:W-:Y:S01]  /*28c0*/  @P0 R2UR UR41, R4 ;  /* 0x00000000042902ca */ /* 0x000fe200000e0000 */
[----:B------:R-:W-:Y:S02]  /*28d0*/  UIADD3 UR39, UPT, UPT, -UR22, URZ, URZ ;  /* 0x000000ff16277290 */ /* 0x000fe4000fffe1ff */
[----:B------:R-:W-:Y:S02]  /*28e0*/  UIMAD UR5, UR37, UR5, UR40 ;  /* 0x00000005250572a4 */ /* 0x000fe4000f8e0228 */
[----:B------:R-:W-:Y:S01]  /*28f0*/  UIADD3 UR44, UP0, UPT, UR66, 0x180, URZ ;  /* 0x00000180422c7890 */ /* 0x000fe2000ff1e0ff */
[----:B------:R-:W-:Y:S01]  /*2900*/  UMOV UR68, 0x0 ;  /* 0x0000000000447882 */ /* 0x000fe20000000000 */
[----:B------:R-:W-:Y:S01]  /*2910*/  UMOV UR69, 0x10000000 ;  /* 0x1000000000457882 */ /* 0x000fe20000000000 */
[----:B------:R-:W-:Y:S01]  /*2920*/  UMOV UR50, UR46 ;  /* 0x0000002e00327c82 */ /* 0x000fe20008000000 */
[----:B------:R-:W-:Y:S01]  /*2930*/  UIMAD UR20, UR5, UR28, UR6 ;  /* 0x0000001c051472a4 */ /* 0x000fe2000f8e0206 */
[----:B------:R1:W-:Y:S01]  /*2940*/  UTMALDG.2D [UR48], [UR70], desc[UR68] ;  /* 0x00004430460075b4 */ /* 0x0003e20008009000 */
[----:B------:R-:W-:Y:S02]  /*2950*/  ULEA UR8, UR8, UR57, 0x2 ;  /* 0x0000003908087291 */ /* 0x000fe4000f8e10ff */
        /* <DEDUP_REMOVED lines=8> */
[----:B------:R-:W-:Y:S01]  /*29e0*/  UMOV UR18, UR26 ;  /* 0x0000001a00127c82 */ /* 0x000fe20008000000 */
[----:B------:R-:W-:Y:S01]  /*29f0*/  UIADD3 UR8, UPT, UPT, UR8, 0x1f800, URZ ;  /* 0x0001f80008087890 */ /* 0x000fe2000fffe0ff */
[----:B------:R-:W-:Y:S01]  /*2a00*/  UMOV UR9, UR49 ;  /* 0x0000003100097c82 */ /* 0x000fe20008000000 */
[----:B------:R-:W-:Y:S01]  /*2a10*/  UMOV UR11, UR19 ;  /* 0x00000013000b7c82 */ /* 0x000fe20008000000 */
[----:B------:R-:W-:Y:S03]  /*2a20*/  UMOV UR12, UR20 ;  /* 0x00000014000c7c82 */ /* 0x000fe60008000000 */
[----:B------:R1:W-:Y:S01]  /*2a30*/  UTMALDG.5D.IM2COL.MULTICAST [UR16], [UR44], UR41 ;  /* 0x000000102c0073b4 */ /* 0x0003e20008060829 */
[----:B------:R-:W-:Y:S01]  /*2a40*/  UMOV UR14, UR22 ;  /* 0x00000016000e7c82 */ /* 0x000fe20008000000 */
[----:B------:R-:W-:Y:S01]  /*2a50*/  UMOV UR13, UR21 ;  /* 0x00000015000d7c82 */ /* 0x000fe20008000000 */
[----:B------:R-:W-:Y:S01]  /*2a60*/  UIADD3 UR33, UPT, UPT, UR33, 0x1, URZ ;  /* 0x0000000121217890 */ /* 0x000fe2000fffe0ff */
[----:B------:R-:W-:Y:S03]  /*2a70*/  UMOV UR47, UR60 ;  /* 0x0000003c002f7c82 */ /* 0x000fe60008000000 */
[----:B------:R-:W-:Y:S01]  /*2a80*/  UISETP.NE.AND UP0, UPT, UR33, UR24, UPT ;  /* 0x000000182100728c */ /* 0x000fe2000bf05270 */
[----:B------:R1:W-:Y:S08]  /*2a90*/  UTMALDG.5D.IM2COL.MULTICAST [UR8], [UR44], UR41 ;  /* 0x000000082c0073b4 */ /* 0x0003f00008060829 */
[----:B-1----:R-:W-:Y:S05]  /*2aa0*/  BRA.U UP0, `(.L_x_36) ;  /* 0xfffffff900a47547 */ /* 0x002fea000b83ffff */
.L_x_30:
[----:B------:R-:W-:Y:S01]  /*2ab0*/  SHF.L.U32 R3, R8, 0x1f, RZ ;  /* 0x0000001f08037819 */ /* 0x000fe200000006ff */
[----:B------:R-:W-:-:S03]  /*2ac0*/  NOP ;  /* 0x0000000000007918 */ /* 0x000fc60000000000 */
[----:B------:R-:W3:Y:S02]  /*2ad0*/  SYNCS.PHASECHK.TRANS64.TRYWAIT P0, [UR57+0x100], R3 ;  /* 0x00010003ff0075a7 */ /* 0x000ee40008001139 */
[----:B---3--:R-:W-:Y:S05]  /*2ae0*/  @!P0 BRA `(.L_x_37) ;  /* 0x0000005c00d88947 */ /* 0x008fea0003800000 */
.L_x_126:
[----:B------:R-:W3:Y:S01]  /*2af0*/  LDS.128 R4, [UR57+0x140] ;  /* 0x00014039ff047984 */ /* 0x000ee20008000c00 */
[----:B------:R-:W-:Y:S01]  /*2b00*/  UIADD3 UR4, UPT, UPT, UR57, 0x108, URZ ;  /* 0x0000010839047890 */ /* 0x000fe2000fffe0ff */
[----:B--2-4-:R-:W-:Y:S01]  /*2b10*/  ISETP.GE.AND P1, PT, R26, 0x1, PT ;  /* 0x000000011a00780c */ /* 0x014fe20003f26270 */
[----:B------:R-:W-:Y:S01]  /*2b20*/  @!PT LDS RZ, [RZ] ;  /* 0x00000000fffff984 */ /* 0x000fe20000000800 */
[----:B------:R-:W-:Y:S01]  /*2b30*/  @!PT LDS RZ, [RZ] ;  /* 0x00000000fffff984 */ /* 0x000fe20000000800 */
[----:B------:R-:W-:Y:S01]  /*2b40*/  @!PT LDS RZ, [RZ] ;  /* 0x00000000fffff984 */ /* 0x000fe20000000800 */
[----:B------:R-:W-:Y:S01]  /*2b50*/  @!PT LDS RZ, [RZ] ;  /* 0x00000000fffff984 */ /* 0x000fe20000000800 */
[----:B------:R2:W-:Y:S06]  /*2b60*/  MEMBAR.ALL.CTA ;  /* 0x0000000000007992 */ /* 0x0005ec0000008000 */
[----:B--2---:R-:W2:Y:S01]  /*2b70*/  FENCE.VIEW.ASYNC.S ;  /* 0x00000000000073c6 */ /* 0x004ea20000000000 */
[----:B------:R-:W-:-:S09]  /*2b80*/  UPRMT UR4, URZ, 0x654, UR4 ;  /* 0x00000654ff047896 */ /* 0x000fd20008000004 */
[----:B--2---:R-:W-:Y:S01]  /*2b90*/  SYNCS.ARRIVE.TRANS64.RED.A1T0 RZ, [UR4], RZ ;  /* 0x000000ffffff79a7 */ /* 0x004fe20008100404 */
[----:B---3--:R-:W-:-:S13]  /*2ba0*/  LOP3.LUT P0, RZ, R6, 0x1, RZ, 0xc0, !PT ;  /* 0x0000000106ff7812 */ /* 0x008fda000780c0ff */
[----:B------:R-:W-:Y:S02]  /*2bb0*/  @P0 MOV R13, R4 ;  /* 0x00000004000d0202 */ /* 0x000fe40000000f00 */
[----:B------:R-:W-:Y:S01]  /*2bc0*/  @P0 LOP3.LUT R11, R5, 0xffff, RZ, 0xc0, !PT ;  /* 0x0000ffff050b0812 */ /* 0x000fe200078ec0ff */
[----:B------:R-:W-:Y:S06]  /*2bd0*/  @!P1 BRA `(.L_x_38) ;  /* 0x0000000000b89947 */ /* 0x000fec0003800000 */
[----:B------:R-:W2:Y:S01]  /*2be0*/  LDC.64 R4, c[0x0][0xc18] ;  /* 0x00030600ff047b82 */ /* 0x000ea20000000a00 */
[----:B------:R-:W-:-:S07]  /*2bf0*/  ISETP.NE.AND P3, PT, R26, 0x1, PT ;  /* 0x000000011a00780c */ /* 0x000fce0003f65270 */
[----:B------:R-:W3:Y:S08]  /*2c00*/  LDC.64 R6, c[0x0][0xc10] ;  /* 0x00030400ff067b82 */ /* 0x000ef00000000a00 */
[----:B------:R-:W4:Y:S08]  /*2c10*/  LDC R12, c[0x0][0xc20] ;  /* 0x00030800ff0c7b82 */ /* 0x000f300000000800 */
[----:B------:R-:W4:Y:S01]  /*2c20*/  LDC R14, c[0x0][0xc0c] ;  /* 0x00030300ff0e7b82 */ /* 0x000f220000000800 */
[----:B--2---:R-:W-:Y:S01]  /*2c30*/  IMAD.HI.U32 R17, R0, R5, RZ ;  /* 0x0000000500117227 */ /* 0x004fe200078e00ff */
[----:B------:R-:W-:-:S03]  /*2c40*/  ISETP.NE.AND P1, PT, R4, 0x1, PT ;  /* 0x000000010400780c */ /* 0x000fc60003f25270 */
[----:B------:R-:W-:-:S03]  /*2c50*/  IMAD.HI.U32 R5, R11, R5, RZ ;  /* 0x000000050b057227 */ /* 0x000fc600078e00ff */
[----:B-1----:R-:W1:Y:S01]  /*2c60*/  LDC.64 R2, c[0x0][0xc28] ;  /* 0x00030a00ff027b82 */ /* 0x002e620000000a00 */
[----:B---3--:R-:W-:-:S04]  /*2c70*/  IMAD.HI.U32 R16, R9, R6, RZ ;  /* 0x0000000609107227 */ /* 0x008fc800078e00ff */
[----:B------:R-:W-:Y:S01]  /*2c80*/  IMAD.HI.U32 R18, R13, R6, RZ ;  /* 0x000000060d127227 */ /* 0x000fe200078e00ff */
[----:B------:R-:W-:Y:S02]  /*2c90*/  SHF.R.U32.HI R16, RZ, R7, R16 ;  /* 0x00000007ff107219 */ /* 0x000fe40000011610 */
[-C--:B----4-:R-:W-:Y:S02]  /*2ca0*/  SHF.R.U32.HI R17, RZ, R12.reuse, R17 ;  /* 0x0000000cff117219 */ /* 0x090fe40000011611 */
[----:B------:R-:W-:Y:S02]  /*2cb0*/  SHF.R.U32.HI R12, RZ, R12, R5 ;  /* 0x0000000cff0c7219 */ /* 0x000fe40000011605 */
[----:B------:R-:W-:Y:S02]  /*2cc0*/  SEL R17, R0, R17, !P1 ;  /* 0x0000001100117207 */ /* 0x000fe40004800000 */
[----:B------:R-:W-:Y:S02]  /*2cd0*/  SHF.R.U32.HI R18, RZ, R7, R18 ;  /* 0x00000007ff127219 */ /* 0x000fe40000011612 */
[----:B------:R-:W-:-:S02]  /*2ce0*/  ISETP.NE.AND P2, PT, R14, 0x1, PT ;  /* 0x000000010e00780c */ /* 0x000fc40003f45270 */
[----:B------:R-:W-:Y:S02]  /*2cf0*/  SEL R5, R11, R12, !P1 ;  /* 0x0000000c0b057207 */ /* 0x000fe40004800000 */
[----:B------:R-:W-:Y:S02]  /*2d00*/  SEL R19, R9, R16, !P2 ;  /* 0x0000001009137207 */ /* 0x000fe40005000000 */
[----:B------:R-:W-:Y:S01]  /*2d10*/  SEL R7, R13, R18, !P2 ;  /* 0x000000120d077207 */ /* 0x000fe20005000000 */
[----:B-1----:R-:W-:-:S04]  /*2d20*/  IMAD.HI.U32 R16, R17, R2, RZ ;  /* 0x0000000211107227 */ /* 0x002fc800078e00ff */
[----:B------:R-:W-:Y:S01]  /*2d30*/  IMAD.HI.U32 R6, R19, R2, RZ ;  /* 0x0000000213067227 */ /* 0x000fe200078e00ff */
[----:B------:R-:W-:-:S04]  /*2d40*/  @P3 SHF.R.U32.HI R17, RZ, R3, R16 ;  /* 0x00000003ff113219 */ /* 0x000fc80000011610 */
[----:B------:R-:W-:Y:S01]  /*2d50*/  @P3 SHF.R.U32.HI R19, RZ, R3, R6 ;  /* 0x00000003ff133219 */ /* 0x000fe20000011606 */
[----:B------:R-:W-:-:S04]  /*2d60*/  IMAD R17, R26, R17, RZ ;  /* 0x000000111a117224 */ /* 0x000fc800078e02ff */
[----:B------:R-:W-:Y:S01]  /*2d70*/  IMAD R6, R26, R19, RZ ;  /* 0x000000131a067224 */ /* 0x000fe200078e02ff */
[----:B------:R-:W-:-:S04]  /*2d80*/  ISETP.GE.AND P1, PT, R5, R17, PT ;  /* 0x000000110500720c */ /* 0x000fc80003f26270 */
[----:B------:R-:W-:Y:S01]  /*2d90*/  ISETP.GE.OR P1, PT, R7, R6, P1 ;  /* 0x000000060700720c */ /* 0x000fe20000f26670 */
[----:B------:R-:W-:-:S05]  /*2da0*/  IMAD.HI.U32 R6, R5, R2, RZ ;  /* 0x0000000205067227 */ /* 0x000fca00078e00ff */
[----:B------:R-:W-:-:S04]  /*2db0*/  SHF.R.U32.HI R6, RZ, R3, R6 ;  /* 0x00000003ff067219 */ /* 0x000fc80000011606 */
[----:B------:R-:W-:-:S03]  /*2dc0*/  SEL R6, R5, R6, !P3 ;  /* 0x0000000605067207 */ /* 0x000fc60005800000 */
[----:B------:R-:W-:-:S04]  /*2dd0*/  @!P1 IMAD.HI.U32 R12, R7, R2, RZ ;  /* 0x00000002070c9227 */ /* 0x000fc800078e00ff */
[----:B------:R-:W-:Y:S01]  /*2de0*/  IMAD.MOV R2, RZ, RZ, -R6 ;  /* 0x000000ffff027224 */ /* 0x000fe200078e0a06 */
[----:B------:R-:W-:-:S03]  /*2df0*/  @!P1 SHF.R.U32.HI R12, RZ, R3, R12 ;  /* 0x00000003ff0c9219 */ /* 0x000fc6000001160c */
[----:B------:R-:W-:Y:S01]  /*2e00*/  IMAD R2, R26, R2, R5 ;  /* 0x000000021a027224 */ /* 0x000fe200078e0205 */
[----:B------:R-:W-:Y:S02]  /*2e10*/  @!P1 SEL R3, R7, R12, !P3 ;  /* 0x0000000c07039207 */ /* 0x000fe40005800000 */
[----:B------:R-:W-:-:S03]  /*2e20*/  IADD3 R12, PT, PT, -R5, RZ, RZ ;  /* 0x000000ff050c7210 */ /* 0x000fc60007ffe1ff */
[--C-:B------:R-:W-:Y:S02]  /*2e30*/  @!P1 IMAD.IADD R6, R6, 0x1, -R3.reuse ;  /* 0x0000000106069824 */ /* 0x100fe400078e0a03 */
[----:B------:R-:W-:Y:S01]  /*2e40*/  @!P1 IMAD R3, R2, R19, R3 ;  /* 0x0000001302039224 */ /* 0x000fe200078e0203 */
[----:B------:R-:W-:Y:S01]  /*2e50*/  IADD3 R2, PT, PT, -R7, RZ, RZ ;  /* 0x000000ff07027210 */ /* 0x000fe20007ffe1ff */
[----:B------:R-:W-:Y:S02]  /*2e60*/  @!P1 IMAD R5, R26, R6, R7 ;  /* 0x000000061a059224 */ /* 0x000fe400078e0207 */
[----:B------:R-:W-:Y:S02]  /*2e70*/  IMAD R11, R4, R12, R11 ;  /* 0x0000000c040b7224 */ /* 0x000fe400078e020b */
[----:B------:R-:W-:Y:S02]  /*2e80*/  @!P1 IMAD.MOV.U32 R7, RZ, RZ, R3 ;  /* 0x000000ffff079224 */ /* 0x000fe400078e0003 */
[----:B------:R-:W-:-:S02]  /*2e90*/  IMAD R2, R14, R2, R13 ;  /* 0x000000020e027224 */ /* 0x000fc400078e020d */
[----:B------:R-:W-:Y:S02]  /*2ea0*/  IMAD R11, R5, R4, R11 ;  /* 0x00000004050b7224 */ /* 0x000fe400078e020b */
[----:B------:R-:W-:Y:S02]  /*2eb0*/  IMAD R13, R7, R14, R2 ;  /* 0x0000000e070d7224 */ /* 0x000fe400078e0202 */
.L_x_38:
[----:B------:R-:W2:Y:S02]  /*2ec0*/  LDCU UR4, c[0x0][0xc30] ;  /* 0x00018600ff0477ac */ /* 0x000ea40008000800 */
[----:B--2---:R-:W-:-:S09]  /*2ed0*/  UISETP.NE.AND UP0, UPT, UR4, 0x1, UPT ;  /* 0x000000010400788c */ /* 0x004fd2000bf05270 */
[----:B------:R-:W-:Y:S05]  /*2ee0*/  BRA.U UP0, `(.L_x_39) ;  /* 0x0000000100407547 */ /* 0x000fea000b800000 */
[----:B------:R-:W2:Y:S08]  /*2ef0*/  LDC.64 R4, c[0x0][0xc10] ;  /* 0x00030400ff047b82 */ /* 0x000eb00000000a00 */
[----:B-1----:R-:W1:Y:S08]  /*2f00*/  LDC.64 R2, c[0x0][0xc18] ;  /* 0x00030600ff027b82 */ /* 0x002e700000000a00 */
[----:B------:R-:W3:Y:S08]  /*2f10*/  LDC R6, c[0x0][0xc20] ;  /* 0x00030800ff067b82 */ /* 0x000ef00000000800 */
[----:B------:R-:W4:Y:S01]  /*2f20*/  LDC R12, c[0x0][0xc0c] ;  /* 0x00030300ff0c7b82 */ /* 0x000f220000000800 */
[----:B--2---:R-:W-:-:S05]  /*2f30*/  IMAD.HI.U32 R4, R13, R4, RZ ;  /* 0x000000040d047227 */ /* 0x004fca00078e00ff */
[----:B------:R-:W-:Y:S01]  /*2f40*/  SHF.R.U32.HI R4, RZ, R5, R4 ;  /* 0x00000005ff047219 */ /* 0x000fe20000011604 */
[----:B-1----:R-:W-:Y:S01]  /*2f50*/  IMAD.HI.U32 R3, R11, R3, RZ ;  /* 0x000000030b037227 */ /* 0x002fe200078e00ff */
[----:B------:R-:W-:-:S04]  /*2f60*/  ISETP.NE.AND P1, PT, R2, 0x1, PT ;  /* 0x000000010200780c */ /* 0x000fc80003f25270 */
[----:B---3--:R-:W-:-:S04]  /*2f70*/  SHF.R.U32.HI R6, RZ, R6, R3 ;  /* 0x00000006ff067219 */ /* 0x008fc80000011603 */
[----:B------:R-:W-:Y:S02]  /*2f80*/  SEL R3, R11, R6, !P1 ;  /* 0x000000060b037207 */ /* 0x000fe40004800000 */
[----:B----4-:R-:W-:-:S04]  /*2f90*/  ISETP.NE.AND P2, PT, R12, 0x1, PT ;  /* 0x000000010c00780c */ /* 0x010fc80003f45270 */
[----:B------:R-:W-:-:S05]  /*2fa0*/  SEL R4, R13, R4, !P2 ;  /* 0x000000040d047207 */ /* 0x000fca0005000000 */
[----:B------:R-:W-:Y:S02]  /*2fb0*/  IMAD.IADD R5, R3, 0x1, -R4 ;  /* 0x0000000103057824 */ /* 0x000fe400078e0a04 */
[----:B------:R-:W-:Y:S02]  /*2fc0*/  IMAD.IADD R3, R4, 0x1, -R3 ;  /* 0x0000000104037824 */ /* 0x000fe400078e0a03 */
[----:B------:R-:W-:Y:S02]  /*2fd0*/  IMAD R13, R5, R12, R13 ;  /* 0x0000000c050d7224 */ /* 0x000fe400078e020d */
[----:B------:R-:W-:-:S07]  /*2fe0*/  IMAD R11, R3, R2, R11 ;  /* 0x00000002030b7224 */ /* 0x000fce00078e020b */
.L_x_39:
[----:B------:R-:W-:Y:S01]  /*2ff0*/  PLOP3.LUT P4, PT, PT, PT, PT, 0x80, 0x8 ;  /* 0x000000000008781c */ /* 0x000fe20003f8f070 */
[----:B------:R-:W-:Y:S01]  /*3000*/  IMAD.IADD R19, R13, 0x1, R68 ;  /* 0x000000010d137824 */ /* 0x000fe200078e0244 */
[----:B------:R-:W-:Y:S01]  /*3010*/  LOP3.LUT R8, R8, 0x1, RZ, 0x3c, !PT ;  /* 0x0000000108087812 */ /* 0x000fe200078e3cff */
[----:B------:R-:W-:Y:S01]  /*3020*/  IMAD.IADD R16, R11, 0x1, R66 ;  /* 0x000000010b107824 */ /* 0x000fe200078e0242 */
[----:B------:R-:W-:Y:S09]  /*3030*/  @P0 BRA `(.L_x_40) ;  /* 0xffffffe400a40947 */ /* 0x000ff2000383ffff */
[----:B------:R-:W-:Y:S01]  /*3040*/  UIADD3 UR57, UPT, UPT, UR57, 0x60, URZ ;  /* 0x0000006039397890 */ /* 0x000fe2000fffe0ff */
[----:B-1----:R-:W-:-:S03]  /*3050*/  SHF.L.U32 R3, R10, 0x1f, RZ ;  /* 0x0000001f0a037819 */ /* 0x002fc600000006ff */
[----:B------:R-:W-:-:S09]  /*3060*/  ULEA UR4, UR60, UR57, 0x3 ;  /* 0x000000393c047291 */ /* 0x000fd2000f8e18ff */
[----:B------:R-:W1:Y:S02]  /*3070*/  SYNCS.PHASECHK.TRANS64.TRYWAIT P0, [UR4], R3 ;  /* 0x00000003ff0075a7 */ /* 0x000e640008001104 */
[----:B-1----:R-:W-:Y:S05]  /*3080*/  @!P0 BRA `(.L_x_41) ;  /* 0x0000005800888947 */ /* 0x002fea0003800000 */
.L_x_128:
[----:B------:R-:W-:-:S04]  /*3090*/  UIADD3 UR5, UPT, UPT, UR60, 0x1, URZ ;  /* 0x000000013c057890 */ /* 0x000fc8000fffe0ff */
[----:B------:R-:W-:-:S04]  /*30a0*/  UISETP.NE.AND UP0, UPT, UR5, 0xc, UPT ;  /* 0x0000000c0500788c */ /* 0x000fc8000bf05270 */
[----:B------:R-:W-:Y:S02]  /*30b0*/  USEL UR6, URZ, 0x1, UP0 ;  /* 0x00000001ff067887 */ /* 0x000fe40008000000 */
[----:B------:R-:W-:-:S04]  /*30c0*/  USEL UR5, UR5, URZ, UP0 ;  /* 0x000000ff05057287 */ /* 0x000fc80008000000 */
[----:B------:R-:W-:Y:S01]  /*30d0*/  ULEA UR4, UR5, UR57, 0x3 ;  /* 0x0000003905047291 */ /* 0x000fe2000f8e18ff */
[----:B------:R-:W-:-:S04]  /*30e0*/  LOP3.LUT R2, R10, UR6, RZ, 0x3c, !PT ;  /* 0x000000060a027c12 */ /* 0x000fc8000f8e3cff */
[----:B-1----:R-:W-:-:S04]  /*30f0*/  SHF.L.U32 R3, R2, 0x1f, RZ ;  /* 0x0000001f02037819 */ /* 0x002fc800000006ff */
[----:B------:R-:W1:Y:S02]  /*3100*/  SYNCS.PHASECHK.TRANS64.TRYWAIT P0, [UR4], R3 ;  /* 0x00000003ff0075a7 */ /* 0x000e640008001104 */
[----:B-1----:R-:W-:Y:S05]  /*3110*/  @!P0 BRA `(.L_x_42) ;  /* 0x00000058007c8947 */ /* 0x002fea0003800000 */
.L_x_130:
        /* <DEDUP_REMOVED lines=9> */
.L_x_132:
        /* <DEDUP_REMOVED lines=9> */
.L_x_134:
        /* <DEDUP_REMOVED lines=9> */
.L_x_136:
        /* <DEDUP_REMOVED lines=9> */
.L_x_138:
        /* <DEDUP_REMOVED lines=9> */
.L_x_140:
        /* <DEDUP_REMOVED lines=9> */
.L_x_142:
        /* <DEDUP_REMOVED lines=9> */
.L_x_144:
        /* <DEDUP_REMOVED lines=9> */
.L_x_146:
        /* <DEDUP_REMOVED lines=9> */
.L_x_148:
[----:B------:R-:W-:-:S04]  /*3630*/  UIADD3 UR5, UPT, UPT, UR5, 0x1, URZ ;  /* 0x0000000105057890 */ /* 0x000fc8000fffe0ff */
[----:B------:R-:W-:-:S04]  /*3640*/  UISETP.NE.AND UP0, UPT, UR5, 0xc, UPT ;  /* 0x0000000c0500788c */ /* 0x000fc8000bf05270 */
[----:B------:R-:W-:Y:S02]  /*3650*/  USEL UR4, URZ, 0x1, UP0 ;  /* 0x00000001ff047887 */ /* 0x000fe40008000000 */
[----:B------:R-:W-:-:S04]  /*3660*/  USEL UR5, UR5, URZ, UP0 ;  /* 0x000000ff05057287 */ /* 0x000fc80008000000 */
[----:B------:R-:W-:Y:S01]  /*3670*/  ULEA UR5, UR5, UR57, 0x3 ;  /* 0x0000003905057291 */ /* 0x000fe2000f8e18ff */
[----:B-1----:R-:W-:-:S04]  /*3680*/  LOP3.LUT R3, R2, UR4, RZ, 0x3c, !PT ;  /* 0x0000000402037c12 */ /* 0x002fc8000f8e3cff */
[----:B------:R-:W-:Y:S01]  /*3690*/  SHF.L.U32 R3, R3, 0x1f, RZ ;  /* 0x0000001f03037819 */ /* 0x000fe200000006ff */
[----:B------:R-:W-:-:S07]  /*36a0*/  IMAD.U32 R0, RZ, RZ, UR5 ;  /* 0x00000005ff007e24 */ /* 0x000fce000f8e00ff */
.L_x_52:
[----:B-1----:R1:W2:Y:S02]  /*36b0*/  SYNCS.PHASECHK.TRANS64.TRYWAIT P0, [R0+URZ], R3 ;  /* 0x00000003000075a7 */ /* 0x0022a400080011ff */
[----:B--2---:R-:W-:Y:S05]  /*36c0*/  @!P0 NANOSLEEP.SYNCS 0x989680 ;  /* 0x009896800000895d */ /* 0x004fea0003900000 */
[----:B------:R-:W2:Y:S02]  /*36d0*/  @!P0 SYNCS.PHASECHK.TRANS64 P0, [R0+URZ], R3 ;  /* 0x00000003000085a7 */ /* 0x000ea400080010ff */
[----:B--2---:R-:W-:Y:S05]  /*36e0*/  @P0 EXIT ;  /* 0x000000000000094d */ /* 0x004fea0003800000 */
[----:B------:R-:W-:Y:S05]  /*36f0*/  BRA `(.L_x_52) ;  /* 0xfffffffc00ec7947 */ /* 0x000fea000383ffff */
.L_x_22:
[----:B------:R-:W-:-:S04]  /*3700*/  UISETP.NE.AND UP1, UPT, UR46, URZ, UPT ;  /* 0x000000ff2e00728c */ /* 0x000fc8000bf25270 */
[----:B------:R-:W-:-:S09]  /*3710*/  UISETP.NE.OR UP1, UPT, UR4, 0x1, UP1 ;  /* 0x000000010400788c */ /* 0x000fd20008f25670 */
[----:B------:R-:W-:Y:S05]  /*3720*/  BRA.U UP1, `(.L_x_53) ;  /* 0x0000000101b07547 */ /* 0x000fea000b800000 */
[----:B------:R-:W-:Y:S01]  /*3730*/  UMOV UR4, 0x400 ;  /* 0x0000040000047882 */ /* 0x000fe20000000000 */
[----:B------:R-:W-:Y:S01]  /*3740*/  HFMA2 R2, -RZ, RZ, 0, 5.9604644775390625e-08 ;  /* 0x00000001ff027431 */ /* 0x000fe200000001ff */
[----:B------:R-:W-:Y:S01]  /*3750*/  ULEA UR46, UR46, UR4, 0x18 ;  /* 0x000000042e2e7291 */ /* 0x000fe2000f8ec0ff */
[----:B------:R-:W-:Y:S01]  /*3760*/  ISETP.GE.U32.AND P0, PT, R8, 0x2, PT ;  /* 0x000000020800780c */ /* 0x000fe20003f06070 */
[----:B------:R-:W-:Y:S02]  /*3770*/  IMAD.MOV.U32 R3, RZ, RZ, RZ ;  /* 0x000000ffff037224 */ /* 0x000fe400078e00ff */
[----:B------:R-:W-:Y:S02]  /*3780*/  UIADD3 UR6, UPT, UPT, UR46, 0x108, URZ ;  /* 0x000001082e067890 */ /* 0x000fe4000fffe0ff */
[----:B------:R-:W-:Y:S02]  /*3790*/  UIADD3 UR7, UPT, UPT, UR46, 0x100, URZ ;  /* 0x000001002e077890 */ /* 0x000fe4000fffe0ff */
[----:B------:R-:W-:-:S12]  /*37a0*/  UPRMT UR6, URZ, 0x654, UR6 ;  /* 0x00000654ff067896 */ /* 0x000fd80008000006 */
.L_x_56:
[----:B------:R-:W-:Y:S01]  /*37b0*/  SHF.L.U32 R7, R2, 0x1f, RZ ;  /* 0x0000001f02077819 */ /* 0x000fe200000006ff */
[----:B------:R-:W-:Y:S02]  /*37c0*/  IMAD.U32 R9, RZ, RZ, UR7 ;  /* 0x00000007ff097e24 */ /* 0x000fe4000f8e00ff */
[----:B------:R-:W-:Y:S01]  /*37d0*/  @!P0 IMAD.MOV.U32 R5, RZ, RZ, 0x10 ;  /* 0x00000010ff058424 */ /* 0x000fe200078e00ff */
[----:B------:R-:W2:Y:S02]  /*37e0*/  SYNCS.PHASECHK.TRANS64.TRYWAIT P1, [UR46+0x108], R7 ;  /* 0x00010807ff0075a7 */ /* 0x000ea4000802112e */
[----:B------:R-:W-:-:S04]  /*37f0*/  PRMT R9, R8, 0x654, R9 ;  /* 0x0000065408097816 */ /* 0x000fc80000000009 */
[----:B------:R-:W-:Y:S01]  /*3800*/  SEL R0, R9, R0, !P0 ;  /* 0x0000000009007207 */ /* 0x000fe20004000000 */
[----:B--2---:R-:W-:Y:S06]  /*3810*/  @!P1 BRA `(.L_x_54) ;  /* 0x0000005400ac9947 */ /* 0x004fec0003800000 */
.L_x_150:
[----:B------:R-:W-:Y:S01]  /*3820*/  UIADD3 UR4, UPT, UPT, UR46, 0x140, URZ ;  /* 0x000001402e047890 */ /* 0x000fe2000fffe0ff */
[----:B------:R3:W-:Y:S01]  /*3830*/  @!P0 SYNCS.ARRIVE.TRANS64.RED RZ, [R0+URZ], R5 ;  /* 0x0000000500ff89a7 */ /* 0x0007e200080004ff */
[----:B------:R-:W-:Y:S01]  /*3840*/  UIADD3 UR5, UPT, UPT, UR46, 0x100, URZ ;  /* 0x000001002e057890 */ /* 0x000fe2000fffe0ff */
[----:B------:R-:W-:-:S08]  /*3850*/  LOP3.LUT R2, R2, 0x1, RZ, 0x3c, !PT ;  /* 0x0000000102027812 */ /* 0x000fd000078e3cff */
[----:B------:R-:W-:Y:S06]  /*3860*/  UGETNEXTWORKID.BROADCAST [UR4], [UR5] ;  /* 0x00000000040073ca */ /* 0x000fec0008000100 */
[----:B---3--:R-:W-:-:S04]  /*3870*/  SHF.L.U32 R5, R3, 0x1f, RZ ;  /* 0x0000001f03057819 */ /* 0x008fc800000006ff */
[----:B------:R-:W3:Y:S02]  /*3880*/  SYNCS.PHASECHK.TRANS64.TRYWAIT P1, [UR46+0x100], R5 ;  /* 0x00010005ff0075a7 */ /* 0x000ee4000802112e */
[----:B---3--:R-:W-:Y:S05]  /*3890*/  @!P1 BRA `(.L_x_55) ;  /* 0x0000005400a49947 */ /* 0x008fea0003800000 */
.L_x_152:
[----:B--2---:R-:W2:Y:S01]  /*38a0*/  LDS.128 R4, [UR46+0x140] ;  /* 0x0001402eff047984 */ /* 0x004ea20008000c00 */
[----:B------:R-:W-:Y:S01]  /*38b0*/  LOP3.LUT R3, R3, 0x1, RZ, 0x3c, !PT ;  /* 0x0000000103037812 */ /* 0x000fe200078e3cff */
[----:B------:R-:W-:Y:S01]  /*38c0*/  @!PT LDS RZ, [RZ] ;  /* 0x00000000fffff984 */ /* 0x000fe20000000800 */
[----:B------:R-:W-:Y:S01]  /*38d0*/  @!PT LDS RZ, [RZ] ;  /* 0x00000000fffff984 */ /* 0x000fe20000000800 */
[----:B------:R-:W-:Y:S01]  /*38e0*/  @!PT LDS RZ, [RZ] ;  /* 0x00000000fffff984 */ /* 0x000fe20000000800 */
[----:B------:R-:W-:Y:S01]  /*38f0*/  @!PT LDS RZ, [RZ] ;  /* 0x00000000fffff984 */ /* 0x000fe20000000800 */
[----:B------:R3:W-:Y:S06]  /*3900*/  MEMBAR.ALL.CTA ;  /* 0x0000000000007992 */ /* 0x0007ec0000008000 */
[----:B---3--:R-:W3:Y:S02]  /*3910*/  FENCE.VIEW.ASYNC.S ;  /* 0x00000000000073c6 */ /* 0x008ee40000000000 */
[----:B---3--:R-:W-:Y:S01]  /*3920*/  SYNCS.ARRIVE.TRANS64.RED.A1T0 RZ, [UR6], RZ ;  /* 0x000000ffffff79a7 */ /* 0x008fe20008100406 */
[----:B--2---:R-:W-:-:S13]  /*3930*/  LOP3.LUT P1, RZ, R6, 0x1, RZ, 0xc0, !PT ;  /* 0x0000000106ff7812 */ /* 0x004fda000782c0ff */
[----:B------:R-:W-:Y:S05]  /*3940*/  @P1 BRA `(.L_x_56) ;  /* 0xfffffffc00981947 */ /* 0x000fea000383ffff */
[----:B------:R-:W-:-:S04]  /*3950*/  SHF.L.U32 R0, R2, 0x1f, RZ ;  /* 0x0000001f02007819 */ /* 0x000fc800000006ff */
[----:B------:R-:W2:Y:S02]  /*3960*/  SYNCS.PHASECHK.TRANS64 P0, [UR46+0x108], R0 ;  /* 0x00010800ff0075a7 */ /* 0x000ea4000800102e */
[----:B-12---:R-:W-:Y:S05]  /*3970*/  @P0 EXIT ;  /* 0x000000000000094d */ /* 0x006fea0003800000 */
[----:B------:R-:W-:-:S07]  /*3980*/  MOV R0, UR46 ;  /* 0x0000002e00007c02 */ /* 0x000fce0008000f00 */
.L_x_57:
[----:B-1----:R-:W-:-:S04]  /*3990*/  SHF.L.U32 R3, R2, 0x1f, RZ ;  /* 0x0000001f02037819 */ /* 0x002fc800000006ff */
[----:B------:R1:W2:Y:S03]  /*39a0*/  SYNCS.PHASECHK.TRANS64.TRYWAIT P0, [R0+URZ+0x108], R3 ;  /* 0x00010803000075a7 */ /* 0x0002a600080011ff */
[----:B--2---:R-:W-:Y:S05]  /*39b0*/  @!P0 NANOSLEEP.SYNCS 0x989680 ;  /* 0x009896800000895d */ /* 0x004fea0003900000 */
[----:B------:R-:W2:Y:S02]  /*39c0*/  @!P0 SYNCS.PHASECHK.TRANS64 P0, [R0+URZ+0x108], R3 ;  /* 0x00010803000085a7 */ /* 0x000ea400080010ff */
[----:B--2---:R-:W-:Y:S05]  /*39d0*/  @P0 EXIT ;  /* 0x000000000000094d */ /* 0x004fea0003800000 */
[----:B------:R-:W-:Y:S05]  /*39e0*/  BRA `(.L_x_57) ;  /* 0xfffffffc00e87947 */ /* 0x000fea000383ffff */
.L_x_53:
[----:B------:R-:W-:Y:S05]  /*39f0*/  BRA.U UP4, `(.L_x_58) ;  /* 0x0000000d04887547 */ /* 0x000fea000b800000 */
[----:B------:R-:W-:Y:S01]  /*3a00*/  UMOV UR4, 0x40 ;  /* 0x0000004000047882 */ /* 0x000fe20000000000 */
[----:B------:R-:W-:Y:S01]  /*3a10*/  NOP ;  /* 0x0000000000007918 */ /* 0x000fe20000000000 */
[----:B------:R-:W-:Y:S01]  /*3a20*/  ULEA UR4, UR46, UR4, 0x18 ;  /* 0x000000042e047291 */ /* 0x000fe2000f8ec0ff */
[----:B------:R-:W-:Y:S02]  /*3a30*/  UMOV UR5, 0x400 ;  /* 0x0000040000057882 */ /* 0x000fe40000000000 */
[----:B------:R-:W-:-:S06]  /*3a40*/  ULEA UR46, UR46, UR5, 0x18 ;  /* 0x000000052e2e7291 */ /* 0x000fcc000f8ec0ff */
[----:B------:R-:W2:Y:S02]  /*3a50*/  LDS.U8 R2, [UR4+0x1c] ;  /* 0x00001c04ff027984 */ /* 0x000ea40008000000 */
[----:B--2---:R-:W-:-:S13]  /*3a60*/  ISETP.NE.AND P0, PT, R2, RZ, PT ;  /* 0x000000ff0200720c */ /* 0x004fda0003f05270 */
[----:B------:R-:W-:Y:S05]  /*3a70*/  @P0 BRA `(.L_x_59) ;  /* 0x0000000000580947 */ /* 0x000fea0003800000 */
[----:B------:R-:W-:-:S13]  /*3a80*/  ELECT P0, URZ, PT ;  /* 0x0000000000ff782f */ /* 0x000fda0003800000 */
[----:B------:R-:W-:Y:S05]  /*3a90*/  @!P0 BRA `(.L_x_60) ;  /* 0x0000000000608947 */ /* 0x000fea0003800000 */
[----:B------:R-:W-:Y:S01]  /*3aa0*/  UMOV UR5, 0x10 ;  /* 0x0000001000057882 */ /* 0x000fe20000000000 */
[----:B------:R-:W-:Y:S01]  /*3ab0*/  HFMA2 R2, -RZ, RZ, 0, 5.9604644775390625e-08 ;  /* 0x00000001ff027431 */ /* 0x000fe200000001ff */
[----:B------:R-:W-:-:S03]  /*3ac0*/  MOV R3, 0xffff ;  /* 0x0000ffff00037802 */ /* 0x000fc60000000f00 */
[----:B------:R-:W-:Y:S04]  /*3ad0*/  DEPBAR.LE SB2, 0x36 ;  /* 0x0000ad800000791a */ /* 0x000fe80000000000 */
[----:B------:R-:W2:Y:S02]  /*3ae0*/  UTCATOMSWS.FIND_AND_SET.ALIGN UP0, UR5, UR5 ;  /* 0x00000005000575e3 */ /* 0x000ea40008000800 */
[----:B--2---:R-:W-:Y:S01]  /*3af0*/  MOV R4, UR5 ;  /* 0x0000000500047c02 */ /* 0x004fe20008000f00 */
[----:B------:R-:W-:Y:S06]  /*3b00*/  BRA.U UP0, `(.L_x_61) ;  /* 0x0000000100187547 */ /* 0x000fec000b800000 */
.L_x_62:
[----:B------:R-:W-:Y:S05]  /*3b10*/  NANOSLEEP 0x64 ;  /* 0x000000640000795d */ /* 0x000fea0003800000 */
[----:B------:R-:W-:-:S05]  /*3b20*/  UMOV UR5, 0x10 ;  /* 0x0000001000057882 */ /* 0x000fca0000000000 */
[----:B------:R-:W-:Y:S04]  /*3b30*/  DEPBAR.LE SB2, 0x36 ;  /* 0x0000ad800000791a */ /* 0x000fe80000000000 */
[----:B------:R-:W2:Y:S02]  /*3b40*/  UTCATOMSWS.FIND_AND_SET.ALIGN UP0, UR5, UR5 ;  /* 0x00000005000575e3 */ /* 0x000ea40008000800 */
[----:B--2---:R-:W-:Y:S01]  /*3b50*/  MOV R4, UR5 ;  /* 0x0000000500047c02 */ /* 0x004fe20008000f00 */
[----:B------:R-:W-:Y:S05]  /*3b60*/  BRA.U !UP0, `(.L_x_62) ;  /* 0xfffffffd08e87547 */ /* 0x000fea000b83ffff */
.L_x_61:
[-C--:B------:R-:W-:Y:S02]  /*3b70*/  SHF.L.U32 R3, R3, R4.reuse, RZ ;  /* 0x0000000403037219 */ /* 0x080fe400000006ff */
[----:B------:R-:W-:Y:S01]  /*3b80*/  SHF.L.U32 R2, R2, R4, RZ ;  /* 0x0000000402027219 */ /* 0x000fe200000006ff */
[----:B------:R-:W-:Y:S02]  /*3b90*/  IMAD.SHL.U32 R4, R4, 0x20, RZ ;  /* 0x0000002004047824 */ /* 0x000fe400078e00ff */
[----:B------:R2:W-:Y:S04]  /*3ba0*/  ATOMS.OR RZ, [UR4+0x14], R3 ;  /* 0x00001403ffff798c */ /* 0x0005e8000b000004 */
[----:B------:R2:W-:Y:S04]  /*3bb0*/  ATOMS.OR RZ, [UR4+0x18], R2 ;  /* 0x00001802ffff798c */ /* 0x0005e8000b000004 */
[----:B------:R2:W-:Y:S01]  /*3bc0*/  STS [UR46+0x150], R4 ;  /* 0x00015004ff007988 */ /* 0x0005e2000800082e */
[----:B------:R-:W-:Y:S05]  /*3bd0*/  BRA `(.L_x_60) ;  /* 0x0000000000107947 */ /* 0x000fea0003800000 */
.L_x_59:
[----:B------:R-:W-:-:S05]  /*3be0*/  MOV R2, 0xffffffff ;  /* 0xffffffff00027802 */ /* 0x000fca0000000f00 */
[----:B------:R2:W-:Y:S02]  /*3bf0*/  STS [UR46+0x150], R2 ;  /* 0x00015002ff007988 */ /* 0x0005e4000800082e */
[----:B--2---:R-:W-:Y:S02]  /*3c00*/  MOV R2, 0x3c20 ;  /* 0x00003c2000027802 */ /* 0x004fe40000000f00 */
[----:B-1---5:R-:W-:Y:S05]  /*3c10*/  CALL.REL.NOINC `($__internal_1_$__cuda_sm10x_tcgen05_guardrail_trap_phase_invalid_during_alloc) ;  /* 0x0000005800447944 */ /* 0x022fea0003c00000 */
.L_x_60:
[----:B------:R-:W-:Y:S05]  /*3c20*/  WARPSYNC.ALL ;  /* 0x0000000000007948 */ /* 0x000fea0003800000 */
[----:B------:R-:W3:Y:S01]  /*3c30*/  S2UR UR7, SR_CgaCtaId ;  /* 0x00000000000779c3 */ /* 0x000ee20000008800 */
[----:B------:R-:W-:Y:S01]  /*3c40*/  UMOV UR4, 0x400 ;  /* 0x0000040000047882 */ /* 0x000fe20000000000 */
[----:B------:R-:W-:-:S06]  /*3c50*/  NOP ;  /* 0x0000000000007918 */ /* 0x000fcc0000000000 */
[----:B------:R-:W-:Y:S06]  /*3c60*/  BAR.ARV 0x6, 0xa0 ;  /* 0x0182800000007b1d */ /* 0x000fec0000002000 */
[----:B------:R-:W4:Y:S01]  /*3c70*/  LDCU UR8, c[0x0][0x394] ;  /* 0x00007280ff0877ac */ /* 0x000f220008000800 */
[----:B------:R-:W-:Y:S01]  /*3c80*/  LOP3.LUT R0, R0, 0xffff, RZ, 0xc0, !PT ;  /* 0x0000ffff00007812 */ /* 0x000fe200078ec0ff */
[----:B------:R-:W-:Y:S02]  /*3c90*/  IMAD.MOV.U32 R9, RZ, RZ, 0x1 ;  /* 0x00000001ff097424 */ /* 0x000fe400078e00ff */
[----:B------:R-:W-:Y:S01]  /*3ca0*/  IMAD.MOV.U32 R8, RZ, RZ, RZ ;  /* 0x000000ffff087224 */ /* 0x000fe200078e00ff */
[----:B------:R-:W-:Y:S01]  /*3cb0*/  R2UR UR10, R0 ;  /* 0x00000000000a72ca */ /* 0x000fe200000e0000 */
[----:B--2---:R-:W-:Y:S01]  /*3cc0*/  IMAD.MOV.U32 R3, RZ, RZ, RZ ;  /* 0x000000ffff037224 */ /* 0x004fe200078e00ff */
[----:B------:R-:W-:Y:S01]  /*3cd0*/  UMOV UR19, URZ ;  /* 0x000000ff00137c82 */ /* 0x000fe20008000000 */
[----:B------:R-:W-:Y:S01]  /*3ce0*/  UMOV UR18, URZ ;  /* 0x000000ff00127c82 */ /* 0x000fe20008000000 */
[----:B------:R-:W-:Y:S01]  /*3cf0*/  UMOV UR26, 0x0 ;  /* 0x00000000001a7882 */ /* 0x000fe20000000000 */
[----:B---3--:R-:W-:Y:S01]  /*3d00*/  ULEA UR7, UR7, UR4, 0x18 ;  /* 0x0000000407077291 */ /* 0x008fe2000f8ec0ff */
[----:B------:R-:W2:Y:S03]  /*3d10*/  LDCU UR4, c[0x0][0x394] ;  /* 0x00007280ff0477ac */ /* 0x000ea60008000800 */
[----:B------:R-:W-:-:S02]  /*3d20*/  UIADD3 UR12, UPT, UPT, UR7, 0x6800, URZ ;  /* 0x00006800070c7890 */ /* 0x000fc4000fffe0ff */
[----:B----4-:R-:W-:-:S03]  /*3d30*/  UIADD3 UR8, UPT, UPT, UR8, 0x1f, URZ ;  /* 0x0000001f08087890 */ /* 0x010fc6000fffe0ff */
[----:B------:R-:W3:Y:S01]  /*3d40*/  LDS R2, [UR7+0x150] ;  /* 0x00015007ff027984 */ /* 0x000ee20008000800 */
[----:B------:R-:W-:Y:S02]  /*3d50*/  UIADD3 UR13, UPT, UPT, UR7, 0x1e800, URZ ;  /* 0x0001e800070d7890 */ /* 0x000fe4000fffe0ff */
[----:B------:R-:W-:Y:S02]  /*3d60*/  USHF.R.S32.HI UR6, URZ, 0x1f, UR8 ;  /* 0x0000001fff067899 */ /* 0x000fe40008011408 */
[----:B------:R-:W-:Y:S02]  /*3d70*/  USHF.R.U32.HI UR12, URZ, 0x4, UR12 ;  /* 0x00000004ff0c7899 */ /* 0x000fe4000801160c */
[----:B------:R-:W-:Y:S02]  /*3d80*/  ULEA.HI UR6, UR6, UR8, URZ, 0x5 ;  /* 0x0000000806067291 */ /* 0x000fe4000f8f28ff */
[----:B------:R-:W-:Y:S02]  /*3d90*/  USHF.R.U32.HI UR13, URZ, 0x4, UR13 ;  /* 0x00000004ff0d7899 */ /* 0x000fe4000801160d */
[----:B------:R-:W-:-:S02]  /*3da0*/  USHF.R.S32.HI UR6, URZ, 0x5, UR6 ;  /* 0x00000005ff067899 */ /* 0x000fc40008011406 */
[----:B------:R-:W-:Y:S02]  /*3db0*/  UIADD3 UR5, UPT, UPT, UR7, 0x108, URZ ;  /* 0x0000010807057890 */ /* 0x000fe4000fffe0ff */
[----:B------:R-:W-:Y:S02]  /*3dc0*/  UISETP.LT.AND UP0, UPT, UR6, 0x1, UPT ;  /* 0x000000010600788c */ /* 0x000fe4000bf01270 */
[----:B------:R-:W-:Y:S02]  /*3dd0*/  ULOP3.LUT UR12, UR12, 0x3fff, URZ, 0xc0, !UPT ;  /* 0x00003fff0c0c7892 */ /* 0x000fe4000f8ec0ff */
[----:B------:R-:W-:Y:S02]  /*3de0*/  ULOP3.LUT UR13, UR13, 0x3fff, URZ, 0xc0, !UPT ;  /* 0x00003fff0d0d7892 */ /* 0x000fe4000f8ec0ff */
[----:B------:R-:W-:Y:S01]  /*3df0*/  USEL UR11, UR6, 0x1, !UP0 ;  /* 0x00000001060b7887 */ /* 0x000fe2000c000000 */
[----:B------:R-:W-:Y:S01]  /*3e00*/  UMOV UR27, 0x4118910 ;  /* 0x04118910001b7882 */ /* 0x000fe20000000000 */
[----:B------:R-:W-:-:S02]  /*3e10*/  UPRMT UR5, URZ, 0x654, UR5 ;  /* 0x00000654ff057896 */ /* 0x000fc40008000005 */
[----:B------:R-:W-:Y:S02]  /*3e20*/  ULOP3.LUT UR12, UR12, 0x1000000, URZ, 0xfc, !UPT ;  /* 0x010000000c0c7892 */ /* 0x000fe4000f8efcff */
[----:B------:R-:W-:Y:S02]  /*3e30*/  ULOP3.LUT UR13, UR13, 0x1000000, URZ, 0xfc, !UPT ;  /* 0x010000000d0d7892 */ /* 0x000fe4000f8efcff */
[----:B------:R-:W-:Y:S02]  /*3e40*/  UIADD3 UR11, UPT, UPT, -UR11, URZ, URZ ;  /* 0x000000ff0b0b7290 */ /* 0x000fe4000fffe1ff */
[----:B--2---:R-:W-:Y:S01]  /*3e50*/  UISETP.GE.AND UP3, UPT, UR4, 0x1, UPT ;  /* 0x000000010400788c */ /* 0x004fe2000bf66270 */
[----:B------:R-:W-:Y:S01]  /*3e60*/  UMOV UR24, 0x0 ;  /* 0x0000000000187882 */ /* 0x000fe20000000000 */
[----:B------:R-:W-:Y:S01]  /*3e70*/  UMOV UR25, 0x4118910 ;  /* 0x0411891000197882 */ /* 0x000fe20000000000 */
[----:B------:R-:W-:Y:S01]  /*3e80*/  UMOV UR22, 0x0 ;  /* 0x0000000000167882 */ /* 0x000fe20000000000 */
[----:B------:R-:W-:Y:S01]  /*3e90*/  UMOV UR23, 0x4118910 ;  /* 0x0411891000177882 */ /* 0x000fe20000000000 */
[----:B------:R-:W-:Y:S01]  /*3ea0*/  UMOV UR20, 0x0 ;  /* 0x0000000000147882 */ /* 0x000fe20000000000 */
[----:B------:R-:W-:Y:S01]  /*3eb0*/  UMOV UR21, 0x4118910 ;  /* 0x0411891000157882 */ /* 0x000fe20000000000 */
[C---:B---3--:R-:W-:Y:S01]  /*3ec0*/  VIADD R5, R2.reuse, 0x40 ;  /* 0x0000004002057836 */ /* 0x048fe20000000000 */
[----:B------:R-:W-:-:S04]  /*3ed0*/  LOP3.LUT R4, R2, 0xffff, RZ, 0xc0, !PT ;  /* 0x0000ffff02047812 */ /* 0x000fc800078ec0ff */
[----:B------:R-:W-:-:S05]  /*3ee0*/  LOP3.LUT R5, R5, 0xffff, RZ, 0xc0, !PT ;  /* 0x0000ffff05057812 */ /* 0x000fca00078ec0ff */
[----:B------:R2:W-:Y:S02]  /*3ef0*/  STL.64 [R1], R4 ;  /* 0x0000000401007387 */ /* 0x0005e40000100a00 */
.L_x_69:
[----:B--2---:R-:W-:-:S04]  /*3f00*/  SHF.L.U32 R5, R8, 0x1f, RZ ;  /* 0x0000001f08057819 */ /* 0x004fc800000006ff */
[----:B------:R-:W2:Y:S02]  /*3f10*/  SYNCS.PHASECHK.TRANS64.TRYWAIT P0, [UR7+0x100], R5 ;  /* 0x00010005ff0075a7 */ /* 0x000ea40008001107 */
[----:B--23--:R-:W-:Y:S05]  /*3f20*/  @!P0 BRA `(.L_x_63) ;  /* 0x0000005000188947 */ /* 0x00cfea0003800000 */
.L_x_154:
[----:B--2---:R-:W2:Y:S01]  /*3f30*/  LDS.128 R4, [UR7+0x140] ;  /* 0x00014007ff047984 */ /* 0x004ea20008000c00 */
[----:B------:R-:W-:Y:S01]  /*3f40*/  ULEA UR9, UR19, UR7, 0x3 ;  /* 0x0000000713097291 */ /* 0x000fe2000f8e18ff */
[----:B------:R-:W-:Y:S01]  /*3f50*/  SHF.L.U32 R0, R9, 0x1f, RZ ;  /* 0x0000001f09007819 */ /* 0x000fe200000006ff */
[----:B------:R-:W-:Y:S01]  /*3f60*/  @!PT LDS RZ, [RZ] ;  /* 0x00000000fffff984 */ /* 0x000fe20000000800 */
[----:B------:R-:W-:Y:S01]  /*3f70*/  @!PT LDS RZ, [RZ] ;  /* 0x00000000fffff984 */ /* 0x000fe20000000800 */
[----:B------:R-:W-:Y:S01]  /*3f80*/  @!PT LDS RZ, [RZ] ;  /* 0x00000000fffff984 */ /* 0x000fe20000000800 */
[----:B------:R-:W-:Y:S01]  /*3f90*/  @!PT LDS RZ, [RZ] ;  /* 0x00000000fffff984 */ /* 0x000fe20000000800 */
[----:B------:R3:W-:Y:S06]  /*3fa0*/  MEMBAR.ALL.CTA ;  /* 0x0000000000007992 */ /* 0x0007ec0000008000 */
[----:B---3--:R-:W3:Y:S02]  /*3fb0*/  FENCE.VIEW.ASYNC.S ;  /* 0x00000000000073c6 */ /* 0x008ee40000000000 */
[----:B---3--:R-:W-:Y:S01]  /*3fc0*/  SYNCS.ARRIVE.TRANS64.RED.A1T0 RZ, [UR5], RZ ;  /* 0x000000ffffff79a7 */ /* 0x008fe20008100405 */
[----:B------:R-:W3:Y:S01]  /*3fd0*/  SYNCS.PHASECHK.TRANS64.TRYWAIT P0, [UR9+0x120], R0 ;  /* 0x00012000ff0075a7 */ /* 0x000ee20008001109 */
[----:B--2---:R-:W-:Y:S01]  /*3fe0*/  LOP3.LUT P3, RZ, R6, 0x1, RZ, 0xc0, !PT ;  /* 0x0000000106ff7812 */ /* 0x004fe2000786c0ff */
[----:B---3--:R-:W-:-:S12]  /*3ff0*/  @!P0 BRA `(.L_x_64) ;  /* 0x0000004c00fc8947 */ /* 0x008fd80003800000 */
.L_x_156:
[----:B------:R-:W-:Y:S05]  /*4000*/  BRA.U !UP3, `(.L_x_65) ;  /* 0x000000010bf47547 */ /* 0x000fea000b800000 */
[----:B--2---:R-:W-:Y:S01]  /*4010*/  IMAD.U32 R0, RZ, RZ, UR19 ;  /* 0x00000013ff007e24 */ /* 0x004fe2000f8e00ff */
[----:B------:R-:W-:-:S04]  /*4020*/  ULEA UR4, UR18, UR7, 0x3 ;  /* 0x0000000712047291 */ /* 0x000fc8000f8e18ff */
[----:B------:R-:W-:Y:S02]  /*4030*/  LEA R4, R0, R1, 0x2 ;  /* 0x0000000100047211 */ /* 0x000fe400078e10ff */
[----:B------:R-:W-:-:S04]  /*4040*/  SHF.L.U32 R0, R3, 0x1f, RZ ;  /* 0x0000001f03007819 */ /* 0x000fc800000006ff */
[----:B------:R-:W5:Y:S01]  /*4050*/  LDL R4, [R4] ;  /* 0x0000000004047983 */ /* 0x000f620000100800 */
[----:B------:R2:W3:Y:S01]  /*4060*/  SYNCS.PHASECHK.TRANS64.TRYWAIT P2, [UR4], R0 ;  /* 0x00000000ff0075a7 */ /* 0x0004e20008041104 */
[----:B------:R-:W-:Y:S01]  /*4070*/  UPLOP3.LUT UP4, UPT, UPT, UPT, UPT, 0x40, 0x4 ;  /* 0x000000000004789c */ /* 0x000fe20003f8e870 */
[----:B------:R-:W-:Y:S01]  /*4080*/  UMOV UR17, UR11 ;  /* 0x0000000b00117c82 */ /* 0x000fe20008000000 */
[----:B------:R-:W-:Y:S01]  /*4090*/  UMOV UR16, UR6 ;  /* 0x0000000600107c82 */ /* 0x000fe20008000000 */
[----:B------:R-:W-:-:S08]  /*40a0*/  UMOV UR15, UR18 ;  /* 0x00000012000f7c82 */ /* 0x000fd00008000000 */
.L_x_68:
[----:B------:R-:W-:Y:S02]  /*40b0*/  UIADD3 UR17, UPT, UPT, UR17, 0x1, URZ ;  /* 0x0000000111117890 */ /* 0x000fe4000fffe0ff */
[----:B----4-:R-:W-:Y:S02]  /*40c0*/  ULEA UR8, UR15, UR7, 0x3 ;  /* 0x000000070f087291 */ /* 0x010fe4000f8e18ff */
[----:B------:R-:W-:Y:S01]  /*40d0*/  UISETP.NE.AND UP0, UPT, UR17, URZ, UPT ;  /* 0x000000ff1100728c */ /* 0x000fe2000bf05270 */
[----:B--23--:R-:W-:Y:S10]  /*40e0*/  @P2 BRA `(.L_x_66) ;  /* 0x00000000000c2947 */ /* 0x00cff40003800000 */
[----:B------:R-:W-:Y:S04]  /*40f0*/  SHF.L.U32 R5, R3, 0x1f, RZ ;  /* 0x0000001f03057819 */ /* 0x000fe800000006ff */
[----:B------:R-:W3:Y:S02]  /*4100*/  SYNCS.PHASECHK.TRANS64.TRYWAIT P0, [UR8], R5 ;  /* 0x00000005ff0075a7 */ /* 0x000ee40008001108 */
[----:B---3--:R-:W-:Y:S05]  /*4110*/  @!P0 BRA `(.L_x_67) ;  /* 0x0000004c00cc8947 */ /* 0x008fea0003800000 */
.L_x_66:
[----:B------:R-:W-:Y:S01]  /*4120*/  UISETP.NE.AND UP1, UPT, UR16, 0x1, UPT ;  /* 0x000000011000788c */ /* 0x000fe2000bf25270 */
[----:B------:R-:W-:Y:S01]  /*4130*/  PLOP3.LUT P2, PT, PT, PT, PT, 0x80, 0x8 ;  /* 0x000000000008781c */ /* 0x000fe20003f4f070 */
[----:B------:R-:W-:Y:S01]  /*4140*/  UIADD3 UR18, UPT, UPT, UR15, 0x1, URZ ;  /* 0x000000010f127890 */ /* 0x000fe2000fffe0ff */
[----:B------:R-:W-:Y:S03]  /*4150*/  ELECT P1, URZ, PT ;  /* 0x0000000000ff782f */ /* 0x000fe60003820000 */
[----:B------:R-:W-:Y:S01]  /*4160*/  UISETP.NE.AND UP2, UPT, UR18, 0xc, UPT ;  /* 0x0000000c1200788c */ /* 0x000fe2000bf45270 */
[----:B------:R-:W-:Y:S01]  /*4170*/  PLOP3.LUT P0, PT, PT, PT, UP1, 0x80, 0x8 ;  /* 0x000000000008781c */ /* 0x000fe20003f0f018 */
[----:B------:R-:W-:Y:S02]  /*4180*/  ULEA UR28, UR15, UR13, 0x9 ;  /* 0x0000000d0f1c7291 */ /* 0x000fe4000f8e48ff */
[----:B------:R-:W-:Y:S02]  /*4190*/  USEL UR14, URZ, 0x1, UP2 ;  /* 0x00000001ff0e7887 */ /* 0x000fe40009000000 */
[----:B------:R-:W-:Y:S02]  /*41a0*/  USEL UR18, UR18, URZ, UP2 ;  /* 0x000000ff12127287 */ /* 0x000fe40009000000 */
[----:B------:R-:W-:Y:S02]  /*41b0*/  ULEA UR30, UR15, UR12, 0x9 ;  /* 0x0000000c0f1e7291 */ /* 0x000fe4000f8e48ff */
[----:B------:R-:W-:Y:S01]  /*41c0*/  @UP1 ULEA UR4, UR18, UR7, 0x3 ;  /* 0x0000000712041291 */ /* 0x000fe2000f8e18ff */
[----:B------:R-:W-:Y:S01]  /*41d0*/  LOP3.LUT R3, R3, UR14, RZ, 0x3c, !PT ;  /* 0x0000000e03037c12 */ /* 0x000fe2000f8e3cff */
[----:B------:R-:W-:Y:S02]  /*41e0*/  UIADD3 UR38, UPT, UPT, UR28, 0x40, URZ ;  /* 0x000000401c267890 */ /* 0x000fe4000fffe0ff */
[----:B------:R-:W-:Y:S01]  /*41f0*/  UIADD3 UR36, UPT, UPT, UR30, 0x40, URZ ;  /* 0x000000401e247890 */ /* 0x000fe2000fffe0ff */
[----:B--2---:R-:W-:Y:S01]  /*4200*/  @P0 SHF.L.U32 R0, R3, 0x1f, RZ ;  /* 0x0000001f03000819 */ /* 0x004fe200000006ff */
[----:B------:R-:W-:Y:S02]  /*4210*/  UIADD3 UR34, UPT, UPT, UR28, 0x80, URZ ;  /* 0x000000801c227890 */ /* 0x000fe4000fffe0ff */
[----:B------:R-:W-:Y:S01]  /*4220*/  UIADD3 UR32, UPT, UPT, UR30, 0x80, URZ ;  /* 0x000000801e207890 */ /* 0x000fe2000fffe0ff */
[----:B------:R4:W2:Y:S01]  /*4230*/  @P0 SYNCS.PHASECHK.TRANS64.TRYWAIT P2, [UR4], R0 ;  /* 0x00000000ff0005a7 */ /* 0x0008a20008041104 */
[----:B------:R-:W-:Y:S02]  /*4240*/  ELECT P0, URZ, PT ;  /* 0x0000000000ff782f */ /* 0x000fe40003800000 */
[C---:B-----5:R-:W-:Y:S01]  /*4250*/  @P1 R2UR.BROADCAST UR4, R4.reuse ;  /* 0x00000000040412ca */ /* 0x060fe200008e0000 */
[----:B------:R-:W-:Y:S10]  /*4260*/  UIADD3 UR8, UPT, UPT, UR8, 0x60, URZ ;  /* 0x0000006008087890 */ /* 0x000ff4000fffe0ff */
[C---:B------:R-:W-:Y:S02]  /*4270*/  @P0 R2UR.BROADCAST UR14, R4.reuse ;  /* 0x00000000040e02ca */ /* 0x040fe400008e0000 */
[----:B------:R-:W-:Y:S01]  /*4280*/  ELECT P0, URZ, PT ;  /* 0x0000000000ff782f */ /* 0x000fe20003800000 */
[----:B------:R-:W-:Y:S01]  /*4290*/  UIADD3 UR16, UPT, UPT, UR16, -0x1, URZ ;  /* 0xffffffff10107890 */ /* 0x000fe2000fffe0ff */
[----:B------:R-:W-:Y:S01]  /*42a0*/  UMOV UR29, 0x20004020 ;  /* 0x20004020001d7882 */ /* 0x000fe20000000000 */
[----:B------:R-:W-:Y:S01]  /*42b0*/  UMOV UR31, 0x20004020 ;  /* 0x20004020001f7882 */ /* 0x000fe20000000000 */
[----:B------:R-:W-:Y:S01]  /*42c0*/  UMOV UR39, 0x20004020 ;  /* 0x2000402000277882 */ /* 0x000fe20000000000 */
[----:B------:R-:W-:Y:S01]  /*42d0*/  UMOV UR37, 0x20004020 ;  /* 0x2000402000257882 */ /* 0x000fe20000000000 */
[----:B------:R-:W-:Y:S01]  /*42e0*/  UMOV UR35, 0x20004020 ;  /* 0x2000402000237882 */ /* 0x000fe20000000000 */
[----:B------:R-:W-:Y:S01]  /*42f0*/  UMOV UR33, 0x20004020 ;  /* 0x2000402000217882 */ /* 0x000fe20000000000 */
[----:B------:R3:W-:Y:S01]  /*4300*/  UTCHMMA gdesc[UR30], gdesc[UR28], tmem[UR4], tmem[UR26], idesc[UR27], UP4 ;  /* 0x00ff1a1c1e0075ea */ /* 0x0007e2000a000004 */
[----:B------:R-:W-:Y:S02]  /*4310*/  UPLOP3.LUT UP4, UPT, UPT, UPT, UPT, 0x80, 0x8 ;  /* 0x000000000008789c */ /* 0x000fe40003f8f070 */
[----:B------:R1:W-:Y:S01]  /*4320*/  UTCHMMA gdesc[UR36], gdesc[UR38], tmem[UR14], tmem[UR24], idesc[UR25], UPT ;  /* 0x00ff1826240075ea */ /* 0x0003e2000b80000e */
[----:B------:R-:W-:Y:S01]  /*4330*/  UMOV UR15, UR18 ;  /* 0x00000012000f7c82 */ /* 0x000fe20008000000 */
[----:B---3--:R-:W-:Y:S01]  /*4340*/  UIADD3 UR28, UPT, UPT, UR28, 0xc0, URZ ;  /* 0x000000c01c1c7890 */ /* 0x008fe2000fffe0ff */
[C---:B------:R-:W-:Y:S02]  /*4350*/  @P0 R2UR.BROADCAST UR4, R4.reuse ;  /* 0x00000000040402ca */ /* 0x040fe400008e0000 */
[----:B------:R-:W-:Y:S11]  /*4360*/  ELECT P0, URZ, PT ;  /* 0x0000000000ff782f */ /* 0x000ff60003800000 */
[----:B------:R-:W-:Y:S02]  /*4370*/  @!UPT UIADD3 URZ, UPT, UPT, URZ, URZ, URZ ;  /* 0x000000fffffff290 */ /* 0x000fe4000fffe0ff */
[----:B-1----:R-:W-:Y:S01]  /*4380*/  @P0 R2UR.BROADCAST UR14, R4 ;  /* 0x00000000040e02ca */ /* 0x002fe200008e0000 */
[----:B------:R-:W-:Y:S01]  /*4390*/  UIADD3 UR30, UPT, UPT, UR30, 0xc0, URZ ;  /* 0x000000c01e1e7890 */ /* 0x000fe2000fffe0ff */
[----:B------:R4:W-:Y:S11]  /*43a0*/  UTCHMMA gdesc[UR32], gdesc[UR34], tmem[UR4], tmem[UR22], idesc[UR23], UPT ;  /* 0x00ff1622200075ea */ /* 0x0009f6000b800004 */
[----:B------:R4:W-:Y:S01]  /*43b0*/  UTCHMMA gdesc[UR30], gdesc[UR28], tmem[UR14], tmem[UR20], idesc[UR21], UPT ;  /* 0x00ff141c1e0075ea */ /* 0x0009e2000b80000e */
[----:B------:R4:W-:Y:S01]  /*43c0*/  UTCBAR.MULTICAST [UR8], URZ, UR10 ;  /* 0x000000ff080073e9 */ /* 0x0009e2000800080a */
[----:B------:R-:W-:Y:S05]  /*43d0*/  BRA.U UP0, `(.L_x_68) ;  /* 0xfffffffd00347547 */ /* 0x000fea000b83ffff */
.L_x_65:
[----:B------:R-:W-:Y:S01]  /*43e0*/  UIADD3 UR19, UPT, UPT, UR19, 0x1, URZ ;  /* 0x0000000113137890 */ /* 0x000fe2000fffe0ff */
[----:B------:R-:W-:Y:S01]  /*43f0*/  LOP3.LUT R8, R8, 0x1, RZ, 0x3c, !PT ;  /* 0x0000000108087812 */ /* 0x000fe200078e3cff */
[----:B------:R-:W-:Y:S02]  /*4400*/  UIADD3 UR9, UPT, UPT, UR9, 0x110, URZ ;  /* 0x0000011009097890 */ /* 0x000fe4000fffe0ff */
[----:B------:R-:W-:-:S04]  /*4410*/  UISETP.NE.AND UP0, UPT, UR19, 0x2, UPT ;  /* 0x000000021300788c */ /* 0x000fc8000bf05270 */
[----:B----4-:R-:W-:Y:S02]  /*4420*/  USEL UR4, URZ, 0x1, UP0 ;  /* 0x00000001ff047887 */ /* 0x010fe40008000000 */
[----:B------:R-:W-:Y:S01]  /*4430*/  USEL UR19, UR19, URZ, UP0 ;  /* 0x000000ff13137287 */ /* 0x000fe20008000000 */
[----:B------:R3:W-:Y:S03]  /*4440*/  UTCBAR [UR9], URZ ;  /* 0x000000ff090073e9 */ /* 0x0007e600080000ff */
[----:B------:R-:W-:Y:S01]  /*4450*/  LOP3.LUT R9, R9, UR4, RZ, 0x3c, !PT ;  /* 0x0000000409097c12 */ /* 0x000fe2000f8e3cff */
[----:B------:R-:W-:Y:S07]  /*4460*/  @P3 BRA `(.L_x_69) ;  /* 0xfffffff800a43947 */ /* 0x000fee000383ffff */
[----:B------:R-:W4:Y:S01]  /*4470*/  S2UR UR4, SR_CgaCtaId ;  /* 0x00000000000479c3 */ /* 0x000f220000008800 */
[----:B------:R-:W-:Y:S01]  /*4480*/  ELECT P0, URZ, PT ;  /* 0x0000000000ff782f */ /* 0x000fe20003800000 */
[----:B--2---:R-:W-:Y:S01]  /*4490*/  IMAD.MOV.U32 R0, RZ, RZ, 0x1 ;  /* 0x00000001ff007424 */ /* 0x004fe200078e00ff */
[----:B------:R-:W-:Y:S01]  /*44a0*/  UIADD3 UR7, UPT, UPT, UR7, 0x120, URZ ;  /* 0x0000012007077890 */ /* 0x000fe2000fffe0ff */
[----:B------:R-:W-:Y:S01]  /*44b0*/  SHF.L.U32 R3, R9, 0x1f, RZ ;  /* 0x0000001f09037819 */ /* 0x000fe200000006ff */
[----:B------:R-:W-:-:S03]  /*44c0*/  UMOV UR5, 0x40 ;  /* 0x0000004000057882 */ /* 0x000fc60000000000 */
[----:B------:R-:W-:Y:S01]  /*44d0*/  UVIRTCOUNT.DEALLOC.SMPOOL 0x80 ;  /* 0x000000800000784c */ /* 0x000fe20000000000 */
[----:B----4-:R-:W-:Y:S02]  /*44e0*/  ULEA UR4, UR4, UR5, 0x18 ;  /* 0x0000000504047291 */ /* 0x010fe4000f8ec0ff */
[----:B------:R-:W-:-:S07]  /*44f0*/  ULEA UR5, UR19, UR7, 0x3 ;  /* 0x0000000713057291 */ /* 0x000fce000f8e18ff */
[----:B------:R2:W-:Y:S02]  /*4500*/  @P0 STS.U8 [UR4+0x1c], R0 ;  /* 0x00001c00ff000988 */ /* 0x0005e40008000004 */
[----:B------:R-:W4:Y:S02]  /*4510*/  SYNCS.PHASECHK.TRANS64.TRYWAIT P0, [UR5], R3 ;  /* 0x00000003ff0075a7 */ /* 0x000f240008001105 */
[----:B--2-4-:R-:W-:Y:S05]  /*4520*/  @!P0 BRA `(.L_x_70) ;  /* 0x0000004800e08947 */ /* 0x014fea0003800000 */
.L_x_159:
[----:B------:R-:W-:-:S04]  /*4530*/  UIADD3 UR6, UPT, UPT, UR19, 0x1, URZ ;  /* 0x0000000113067890 */ /* 0x000fc8000fffe0ff */
[----:B------:R-:W-:-:S04]  /*4540*/  UISETP.NE.AND UP0, UPT, UR6, 0x2, UPT ;  /* 0x000000020600788c */ /* 0x000fc8000bf05270 */
[----:B------:R-:W-:Y:S02]  /*4550*/  USEL UR5, URZ, 0x1, UP0 ;  /* 0x00000001ff057887 */ /* 0x000fe40008000000 */
[----:B------:R-:W-:-:S04]  /*4560*/  USEL UR6, UR6, URZ, UP0 ;  /* 0x000000ff06067287 */ /* 0x000fc80008000000 */
[----:B------:R-:W-:Y:S01]  /*4570*/  ULEA UR6, UR6, UR7, 0x3 ;  /* 0x0000000706067291 */ /* 0x000fe2000f8e18ff */
[----:B--2---:R-:W-:-:S04]  /*4580*/  LOP3.LUT R3, R9, UR5, RZ, 0x3c, !PT ;  /* 0x0000000509037c12 */ /* 0x004fc8000f8e3cff */
[----:B------:R-:W-:-:S04]  /*4590*/  SHF.L.U32 R3, R3, 0x1f, RZ ;  /* 0x0000001f03037819 */ /* 0x000fc800000006ff */
[----:B------:R-:W2:Y:S02]  /*45a0*/  SYNCS.PHASECHK.TRANS64.TRYWAIT P0, [UR6], R3 ;  /* 0x00000003ff0075a7 */ /* 0x000ea40008001106 */
[----:B--2---:R-:W-:Y:S05]  /*45b0*/  @!P0 BRA `(.L_x_71) ;  /* 0x0000004800d48947 */ /* 0x004fea0003800000 */
.L_x_161:
[----:B------:R-:W-:Y:S01]  /*45c0*/  NOP ;  /* 0x0000000000007918 */ /* 0x000fe20000000000 */
[----:B--2---:R-:W2:Y:S01]  /*45d0*/  LDS R0, [UR4+0x14] ;  /* 0x00001404ff007984 */ /* 0x004ea20008000800 */
[----:B------:R-:W-:Y:S01]  /*45e0*/  LOP3.LUT R2, R2, 0xffff, RZ, 0xc0, !PT ;  /* 0x0000ffff02027812 */ /* 0x000fe200078ec0ff */
[----:B------:R-:W-:Y:S02]  /*45f0*/  IMAD.MOV.U32 R3, RZ, RZ, 0xffff ;  /* 0x0000ffffff037424 */ /* 0x000fe400078e00ff */
[----:B------:R-:W-:Y:S01]  /*4600*/  IMAD.MOV.U32 R5, RZ, RZ, 0x1 ;  /* 0x00000001ff057424 */ /* 0x000fe200078e00ff */
[----:B------:R-:W-:-:S04]  /*4610*/  SHF.R.U32.HI R2, RZ, 0x5, R2 ;  /* 0x00000005ff027819 */ /* 0x000fc80000011602 */
[-C--:B------:R-:W-:Y:S02]  /*4620*/  SHF.L.U32 R3, R3, R2.reuse, RZ ;  /* 0x0000000203037219 */ /* 0x080fe400000006ff */
[----:B------:R-:W-:Y:S02]  /*4630*/  SHF.L.U32 R5, R5, R2, RZ ;  /* 0x0000000205057219 */ /* 0x000fe400000006ff */
[----:B--2---:R-:W-:-:S04]  /*4640*/  LOP3.LUT R0, R0, R3, RZ, 0xc0, !PT ;  /* 0x0000000300007212 */ /* 0x004fc800078ec0ff */
[----:B------:R-:W-:-:S13]  /*4650*/  ISETP.NE.AND P0, PT, R0, R3, PT ;  /* 0x000000030000720c */ /* 0x000fda0003f05270 */
[----:B------:R-:W-:Y:S05]  /*4660*/  @P0 BRA `(.L_x_72) ;  /* 0x00000000005c0947 */ /* 0x000fea0003800000 */
[----:B------:R-:W2:Y:S02]  /*4670*/  LDS R0, [UR4+0x18] ;  /* 0x00001804ff007984 */ /* 0x000ea40008000800 */
[----:B--2---:R-:W-:-:S04]  /*4680*/  LOP3.LUT R0, R0, R5, RZ, 0xc0, !PT ;  /* 0x0000000500007212 */ /* 0x004fc800078ec0ff */
[----:B------:R-:W-:-:S13]  /*4690*/  ISETP.NE.AND P0, PT, R0, R5, PT ;  /* 0x000000050000720c */ /* 0x000fda0003f05270 */
[----:B------:R-:W-:Y:S05]  /*46a0*/  @P0 BRA `(.L_x_73) ;  /* 0x0000000000400947 */ /* 0x000fea0003800000 */
[----:B------:R-:W-:Y:S01]  /*46b0*/  R2UR UR8, R3 ;  /* 0x00000000030872ca */ /* 0x000fe200000e0000 */
[----:B------:R-:W2:Y:S01]  /*46c0*/  S2R R2, SR_LANEID ;  /* 0x0000000000027919 */ /* 0x000ea20000000000 */
[----:B------:R-:W-:Y:S01]  /*46d0*/  LOP3.LUT R5, RZ, R5, RZ, 0x33, !PT ;  /* 0x00000005ff057212 */ /* 0x000fe200078e33ff */
[----:B------:R-:W-:Y:S02]  /*46e0*/  VOTEU.ANY UR7, UPT, PT ;  /* 0x0000000000077886 */ /* 0x000fe400038e0100 */
[----:B------:R-:W-:Y:S01]  /*46f0*/  UFLO.U32 UR7, UR7 ;  /* 0x00000007000772bd */ /* 0x000fe200080e0000 */
[----:B------:R-:W4:Y:S07]  /*4700*/  REDUX UR5, R5 ;  /* 0x00000000050573c4 */ /* 0x000f2e0000000000 */
[----:B------:R-:W-:-:S06]  /*4710*/  ULOP3.LUT UR8, URZ, UR8, URZ, 0x33, !UPT ;  /* 0x00000008ff087292 */ /* 0x000fcc000f8e33ff */
[----:B------:R-:W-:-:S04]  /*4720*/  IMAD.U32 R0, RZ, RZ, UR8 ;  /* 0x00000008ff007e24 */ /* 0x000fc8000f8e00ff */
[----:B------:R-:W1:Y:S02]  /*4730*/  REDUX UR6, R0 ;  /* 0x00000000000673c4 */ /* 0x000e640000000000 */
[----:B------:R1:W-:Y:S01]  /*4740*/  UTCATOMSWS.AND URZ, UR8 ;  /* 0x0000000800ff79e3 */ /* 0x0003e20008000000 */
[----:B--2---:R-:W-:Y:S01]  /*4750*/  ISETP.EQ.U32.AND P0, PT, R2, UR7, PT ;  /* 0x0000000702007c0c */ /* 0x004fe2000bf02070 */
[----:B----4-:R-:W-:Y:S02]  /*4760*/  IMAD.U32 R2, RZ, RZ, UR5 ;  /* 0x00000005ff027e24 */ /* 0x010fe4000f8e00ff */
[----:B-1----:R-:W-:-:S10]  /*4770*/  IMAD.U32 R3, RZ, RZ, UR6 ;  /* 0x00000006ff037e24 */ /* 0x002fd4000f8e00ff */
[----:B------:R1:W-:Y:S04]  /*4780*/  @P0 ATOMS.AND RZ, [UR4+0x14], R3 ;  /* 0x00001403ffff098c */ /* 0x0003e8000a800004 */
[----:B------:R1:W-:Y:S01]  /*4790*/  @P0 ATOMS.AND RZ, [UR4+0x18], R2 ;  /* 0x00001802ffff098c */ /* 0x0003e2000a800004 */
[----:B------:R-:W-:Y:S05]  /*47a0*/  BRA `(.L_x_74) ;  /* 0x0000000000147947 */ /* 0x000fea0003800000 */
.L_x_73:
[----:B------:R-:W-:Y:S02]  /*47b0*/  MOV R2, 0x47d0 ;  /* 0x000047d000027802 */ /* 0x000fe40000000f00 */
[----:B-1-3-5:R-:W-:Y:S05]  /*47c0*/  CALL.REL.NOINC `($__internal_0_$__cuda_sm10x_tcgen05_guardrail_trap_col_being_dealloced_not_returned_by_alloc) ;  /* 0x0000004c004c7944 */ /* 0x02afea0003c00000 */
[----:B------:R-:W-:Y:S05]  /*47d0*/  BRA `(.L_x_74) ;  /* 0x0000000000087947 */ /* 0x000fea0003800000 */
.L_x_72:
[----:B------:R-:W-:Y:S02]  /*47e0*/  MOV R2, 0x4800 ;  /* 0x0000480000027802 */ /* 0x000fe40000000f00 */
[----:B-1-3-5:R-:W-:Y:S05]  /*47f0*/  CALL.REL.NOINC `($__internal_2_$__cuda_sm10x_tcgen05_guardrail_trap_unallocated_columns_being_dealloced) ;  /* 0x0000004c00587944 */ /* 0x02afea0003c00000 */
.L_x_74:
[----:B------:R-:W-:Y:S01]  /*4800*/  NOP ;  /* 0x0000000000007918 */ /* 0x000fe20000000000 */
[----:B---3--:R-:W-:Y:S05]  /*4810*/  EXIT ;  /* 0x000000000000794d */ /* 0x008fea0003800000 */
.L_x_58:
[----:B------:R-:W2:Y:S01]  /*4820*/  LDC R79, c[0x0][0x384] ;  /* 0x0000e100ff4f7b82 */ /* 0x000ea20000000800 */
[----:B------:R-:W-:Y:S01]  /*4830*/  UISETP.NE.OR UP6, UPT, UR4, 0x3, !UP6 ;  /* 0x000000030400788c */ /* 0x000fe2000f7c5670 */
[----:B--2---:R-:W-:-:S08]  /*4840*/  IADD3 R79, PT, PT, R79, 0x3f, RZ ;  /* 0x0000003f4f4f7810 */ /* 0x004fd00007ffe0ff */
[----:B------:R-:W-:Y:S05]  /*4850*/  BRA.U UP6, `(.L_x_75) ;  /* 0x00000015060c7547 */ /* 0x000fea000b800000 */
[----:B------:R-:W2:Y:S01]  /*4860*/  LDC R18, c[0x0][0x38c] ;  /* 0x0000e300ff127b82 */ /* 0x000ea20000000800 */
[----:B------:R-:W3:Y:S01]  /*4870*/  LDCU.64 UR6, c[0x0][0x988] ;  /* 0x00013100ff0677ac */ /* 0x000ee20008000a00 */
[----:B------:R-:W-:Y:S01]  /*4880*/  SHF.R.S32.HI R8, RZ, 0x1f, R79 ;  /* 0x0000001fff087819 */ /* 0x000fe2000001144f */
[----:B------:R-:W-:Y:S01]  /*4890*/  IMAD.MOV.U32 R38, RZ, RZ, 0x1 ;  /* 0x00000001ff267424 */ /* 0x000fe200078e00ff */
[----:B------:R-:W4:Y:S02]  /*48a0*/  LDCU.64 UR4, c[0x0][0x990] ;  /* 0x00013200ff0477ac */ /* 0x000f240008000a00 */
[----:B-----5:R-:W-:Y:S01]  /*48b0*/  LEA.HI R33, R8, R79, RZ, 0x6 ;  /* 0x0000004f08217211 */ /* 0x020fe200078f30ff */
[----:B------:R-:W-:Y:S01]  /*48c0*/  IMAD.MOV.U32 R27, RZ, RZ, RZ ;  /* 0x000000ffff1b7224 */ /* 0x000fe200078e00ff */
[----:B------:R-:W1:Y:S01]  /*48d0*/  LDC R22, c[0x0][0x388] ;  /* 0x0000e200ff167b82 */ /* 0x000e620000000800 */
[----:B------:R-:W-:Y:S01]  /*48e0*/  UMOV UR17, 0x400 ;  /* 0x0000040000117882 */ /* 0x000fe20000000000 */
[----:B------:R-:W-:Y:S01]  /*48f0*/  IMAD.MOV.U32 R25, RZ, RZ, 0x2000 ;  /* 0x00002000ff197424 */ /* 0x000fe200078e00ff */
[----:B------:R-:W-:Y:S01]  /*4900*/  ULEA UR17, UR46, UR17, 0x18 ;  /* 0x000000112e117291 */ /* 0x000fe2000f8ec0ff */
[----:B------:R-:W-:Y:S01]  /*4910*/  SHF.R.S32.HI R33, RZ, 0x6, R33 ;  /* 0x00000006ff217819 */ /* 0x000fe20000011421 */
[----:B------:R-:W-:-:S02]  /*4920*/  USEL UR18, URZ, 0x1, UP5 ;  /* 0x00000001ff127887 */ /* 0x000fc4000a800000 */
[----:B------:R-:W-:Y:S01]  /*4930*/  UIADD3 UR16, UPT, UPT, UR17, 0x108, URZ ;  /* 0x0000010811107890 */ /* 0x000fe2000fffe0ff */
[----:B------:R-:W1:Y:S01]  /*4940*/  LDC R0, c[0x0][0xc30] ;  /* 0x00030c00ff007b82 */ /* 0x000e620000000800 */
[----:B------:R-:W-:Y:S02]  /*4950*/  UPLOP3.LUT UP2, UPT, UPT, UPT, UPT, 0x40, 0x4 ;  /* 0x000000000004789c */ /* 0x000fe40003f4e870 */
[----:B---3--:R-:W-:Y:S02]  /*4960*/  UISETP.NE.U32.AND UP1, UPT, UR6, URZ, UPT ;  /* 0x000000ff0600728c */ /* 0x008fe4000bf25070 */
[----:B------:R-:W-:Y:S02]  /*4970*/  UPRMT UR16, URZ, 0x654, UR16 ;  /* 0x00000654ff107896 */ /* 0x000fe40008000010 */
[----:B------:R-:W-:Y:S01]  /*4980*/  UISETP.NE.AND.EX UP1, UPT, UR7, URZ, UPT, UP1 ;  /* 0x000000ff0700728c */ /* 0x000fe2000bf25310 */
[----:B------:R-:W3:Y:S01]  /*4990*/  LDC R23, c[0x0][0x370] ;  /* 0x0000dc00ff177b82 */ /* 0x000ee20000000800 */
[C---:B--2---:R-:W-:Y:S01]  /*49a0*/  R2UR UR7, R18.reuse ;  /* 0x00000000120772ca */ /* 0x044fe200000e0000 */
[----:B----4-:R-:W-:Y:S01]  /*49b0*/  UISETP.NE.U32.AND UP4, UPT, UR4, URZ, UPT ;  /* 0x000000ff0400728c */ /* 0x010fe2000bf85070 */
[----:B------:R-:W-:Y:S01]  /*49c0*/  R2UR UR6, R18 ;  /* 0x00000000120672ca */ /* 0x000fe200000e0000 */
[----:B------:R-:W-:-:S02]  /*49d0*/  UMOV UR20, URZ ;  /* 0x000000ff00147c82 */ /* 0x000fc40008000000 */
[----:B------:R-:W-:Y:S02]  /*49e0*/  UISETP.NE.AND.EX UP4, UPT, UR5, URZ, UPT, UP4 ;  /* 0x000000ff0500728c */ /* 0x000fe4000bf85340 */
[----:B------:R-:W2:Y:S01]  /*49f0*/  LDC R2, c[0x0][0xc0c] ;  /* 0x00030300ff027b82 */ /* 0x000ea20000000800 */
[----:B-1----:R-:W-:-:S07]  /*4a00*/  R2UR UR15, R22 ;  /* 0x00000000160f72ca */ /* 0x002fce00000e0000 */
[----:B------:R-:W1:Y:S01]  /*4a10*/  LDC R17, c[0x0][0xc20] ;  /* 0x00030800ff117b82 */ /* 0x000e620000000800 */
[----:B------:R-:W-:-:S07]  /*4a20*/  ISETP.NE.AND P1, PT, R0, 0x1, PT ;  /* 0x000000010000780c */ /* 0x000fce0003f25270 */
[----:B------:R-:W4:Y:S08]  /*4a30*/  LDC.64 R36, c[0x0][0x348] ;  /* 0x0000d200ff247b82 */ /* 0x000f300000000a00 */
[----:B------:R-:W1:Y:S08]  /*4a40*/  LDC.64 R20, c[0x0][0xc10] ;  /* 0x00030400ff147b82 */ /* 0x000e700000000a00 */
[----:B------:R-:W1:Y:S08]  /*4a50*/  LDC.64 R6, c[0x0][0xc18] ;  /* 0x00030600ff067b82 */ /* 0x000e700000000a00 */
[----:B------:R-:W1:Y:S08]  /*4a60*/  LDC.64 R4, c[0x0][0xc28] ;  /* 0x00030a00ff047b82 */ /* 0x000e700000000a00 */
[----:B--23--:R-:W1:Y:S02]  /*4a70*/  LDC R24, c[0x0][0x374] ;  /* 0x0000dd00ff187b82 */ /* 0x00ce640000000800 */
.L_x_84:
[-C--:B------:R-:W-:Y:S02]  /*4a80*/  IABS R3, R33.reuse ;  /* 0x0000002100037213 */ /* 0x080fe40000000000 */
[----:B------:R-:W-:Y:S02]  /*4a90*/  SHF.L.U32 R0, R27, 0x1f, RZ ;  /* 0x0000001f1b007819 */ /* 0x000fe400000006ff */
[----:B--2---:R-:W2:Y:S01]  /*4aa0*/  I2F.RP R12, R3 ;  /* 0x00000003000c7306 */ /* 0x004ea20000209400 */
[----:B------:R-:W-:Y:S01]  /*4ab0*/  IABS R10, R33 ;  /* 0x00000021000a7213 */ /* 0x000fe20000000000 */
[----:B------:R-:W3:Y:S01]  /*4ac0*/  SYNCS.PHASECHK.TRANS64.TRYWAIT P2, [UR17+0x100], R0 ;  /* 0x00010000ff0075a7 */ /* 0x000ee20008041111 */
[----:B------:R-:W-:Y:S03]  /*4ad0*/  IABS R11, R16 ;  /* 0x00000010000b7213 */ /* 0x000fe60000000000 */
[----:B------:R-:W-:Y:S04]  /*4ae0*/  IMAD.MOV R10, RZ, RZ, -R10 ;  /* 0x000000ffff0a7224 */ /* 0x000fe800078e0a0a */
[----:B--2---:R-:W2:Y:S02]  /*4af0*/  MUFU.RCP R9, R12 ;  /* 0x0000000c00097308 */ /* 0x004ea40000001000 */
[----:B--2---:R-:W-:Y:S01]  /*4b00*/  VIADD R28, R9, 0xffffffe ;  /* 0x0ffffffe091c7836 */ /* 0x004fe20000000000 */
[----:B------:R-:W-:Y:S07]  /*4b10*/  IABS R9, R22 ;  /* 0x0000001600097213 */ /* 0x000fee0000000000 */
[----:B------:R-:W2:Y:S10]  /*4b20*/  F2I.FTZ.U32.TRUNC.NTZ R29, R28 ;  /* 0x0000001c001d7305 */ /* 0x000eb4000021f000 */
[----:B------:R-:W5:Y:S01]  /*4b30*/  I2F.RP R12, R9 ;  /* 0x00000009000c7306 */ /* 0x000f620000209400 */
[--C-:B--2---:R-:W-:Y:S02]  /*4b40*/  IMAD.MOV R14, RZ, RZ, -R29.reuse ;  /* 0x000000ffff0e7224 */ /* 0x104fe400078e0a1d */
[----:B------:R-:W-:Y:S02]  /*4b50*/  IMAD.MOV.U32 R28, RZ, RZ, RZ ;  /* 0x000000ffff1c7224 */ /* 0x000fe400078e00ff */
[----:B------:R-:W-:Y:S05]  /*4b60*/  IMAD R14, R14, R3, RZ ;  /* 0x000000030e0e7224 */ /* 0x000fea00078e02ff */
[----:B-----5:R-:W2:Y:S01]  /*4b70*/  MUFU.RCP R12, R12 ;  /* 0x0000000c000c7308 */ /* 0x020ea20000001000 */
[----:B------:R-:W-:Y:S06]  /*4b80*/  IMAD.HI.U32 R14, R29, R14, R28 ;  /* 0x0000000e1d0e7227 */ /* 0x000fec00078e001c */
[----:B------:R-:W-:Y:S04]  /*4b90*/  IMAD.HI.U32 R41, R14, R11, RZ ;  /* 0x0000000b0e297227 */ /* 0x000fe800078e00ff */
[----:B------:R-:W-:Y:S02]  /*4ba0*/  IMAD R11, R41, R10, R11 ;  /* 0x0000000a290b7224 */ /* 0x000fe400078e020b */
[----:B------:R-:W-:Y:S03]  /*4bb0*/  IMAD.MOV.U32 R10, RZ, RZ, RZ ;  /* 0x000000ffff0a7224 */ /* 0x000fe600078e00ff */
[----:B------:R-:W-:Y:S01]  /*4bc0*/  ISETP.GT.U32.AND P3, PT, R3, R11, PT ;  /* 0x0000000b0300720c */ /* 0x000fe20003f64070 */
[----:B--2---:R-:W-:Y:S11]  /*4bd0*/  VIADD R14, R12, 0xffffffe ;  /* 0x0ffffffe0c0e7836 */ /* 0x004ff60000000000 */
[----:B------:R-:W-:Y:S01]  /*4be0*/  @!UPT UIADD3 URZ, UPT, UPT, URZ, URZ, URZ ;  /* 0x000000fffffff290 */ /* 0x000fe2000fffe0ff */
[-C--:B------:R-:W-:Y:S01]  /*4bf0*/  @!P3 IADD3 R11, PT, PT, R11, -R3.reuse, RZ ;  /* 0x800000030b0bb210 */ /* 0x080fe20007ffe0ff */
[----:B------:R-:W-:Y:S01]  /*4c00*/  @!P3 VIADD R41, R41, 0x1 ;  /* 0x000000012929b836 */ /* 0x000fe20000000000 */
[----:B------:R-:W-:Y:S02]  /*4c10*/  ISETP.NE.AND P3, PT, R33, RZ, PT ;  /* 0x000000ff2100720c */ /* 0x000fe40003f65270 */
[----:B------:R-:W-:Y:S02]  /*4c20*/  ISETP.GE.U32.AND P4, PT, R11, R3, PT ;  /* 0x000000030b00720c */ /* 0x000fe40003f86070 */
[----:B------:R-:W2:Y:S01]  /*4c30*/  F2I.FTZ.U32.TRUNC.NTZ R11, R14 ;  /* 0x0000000e000b7305 */ /* 0x000ea2000021f000 */
[----:B------:R-:W-:Y:S04]  /*4c40*/  LOP3.LUT R3, R16, R33, RZ, 0x3c, !PT ;  /* 0x0000002110037212 */ /* 0x000fe800078e3cff */
[----:B------:R-:W-:Y:S06]  /*4c50*/  ISETP.GE.AND P0, PT, R3, RZ, PT ;  /* 0x000000ff0300720c */ /* 0x000fec0003f06270 */
[----:B------:R-:W-:Y:S01]  /*4c60*/  @P4 VIADD R41, R41, 0x1 ;  /* 0x0000000129294836 */ /* 0x000fe20000000000 */
[----:B--2---:R-:W-:Y:S06]  /*4c70*/  IADD3 R3, PT, PT, RZ, -R11, RZ ;  /* 0x8000000bff037210 */ /* 0x004fec0007ffe0ff */
[----:B------:R-:W-:Y:S01]  /*4c80*/  @!P0 IMAD.MOV R41, RZ, RZ, -R41 ;  /* 0x000000ffff298224 */ /* 0x000fe200078e0a29 */
[----:B------:R-:W-:Y:S01]  /*4c90*/  @!P3 LOP3.LUT R41, RZ, R33, RZ, 0x33, !PT ;  /* 0x00000021ff29b212 */ /* 0x000fe200078e33ff */
[----:B------:R-:W-:Y:S01]  /*4ca0*/  IMAD R39, R3, R9, RZ ;  /* 0x0000000903277224 */ /* 0x000fe200078e02ff */
[----:B------:R-:W-:Y:S02]  /*4cb0*/  ISETP.NE.AND P3, PT, R22, RZ, PT ;  /* 0x000000ff1600720c */ /* 0x000fe40003f65270 */
[----:B------:R-:W-:Y:S01]  /*4cc0*/  IABS R12, R41 ;  /* 0x00000029000c7213 */ /* 0x000fe20000000000 */
[----:B------:R-:W-:Y:S01]  /*4cd0*/  IMAD.HI.U32 R39, R11, R39, R10 ;  /* 0x000000270b277227 */ /* 0x000fe200078e000a */
[----:B------:R-:W-:Y:S04]  /*4ce0*/  IABS R10, R18 ;  /* 0x00000012000a7213 */ /* 0x000fe80000000000 */
[----:B------:R-:W2:Y:S01]  /*4cf0*/  I2F.RP R11, R10 ;  /* 0x0000000a000b7306 */ /* 0x000ea20000209400 */
[----:B------:R-:W-:Y:S05]  /*4d00*/  IMAD.HI.U32 R39, R39, R12, RZ ;  /* 0x0000000c27277227 */ /* 0x000fea00078e00ff */
[----:B------:R-:W-:Y:S05]  /*4d10*/  IADD3 R3, PT, PT, -R39, RZ, RZ ;  /* 0x000000ff27037210 */ /* 0x000fea0007ffe1ff */
[----:B------:R-:W-:Y:S01]  /*4d20*/  IMAD R12, R9, R3, R12 ;  /* 0x00000003090c7224 */ /* 0x000fe200078e020c */
[----:B------:R-:W-:Y:S01]  /*4d30*/  LOP3.LUT R3, R41, R22, RZ, 0x3c, !PT ;  /* 0x0000001629037212 */ /* 0x000fe200078e3cff */
[----:B--2---:R-:W2:Y:S03]  /*4d40*/  MUFU.RCP R11, R11 ;  /* 0x0000000b000b7308 */ /* 0x004ea60000001000 */
[----:B------:R-:W-:Y:S11]  /*4d50*/  ISETP.GT.U32.AND P0, PT, R9, R12, PT ;  /* 0x0000000c0900720c */ /* 0x000ff60003f04070 */
[----:B------:R-:W-:Y:S02]  /*4d60*/  @!UPT UIADD3 URZ, UPT, UPT, URZ, URZ, URZ ;  /* 0x000000fffffff290 */ /* 0x000fe4000fffe0ff */
[----:B------:R-:W-:Y:S01]  /*4d70*/  @!P0 IMAD.IADD R12, R12, 0x1, -R9 ;  /* 0x000000010c0c8824 */ /* 0x000fe200078e0a09 */
[----:B------:R-:W-:Y:S02]  /*4d80*/  @!P0 IADD3 R39, PT, PT, R39, 0x1, RZ ;  /* 0x0000000127278810 */ /* 0x000fe40007ffe0ff */
[----:B------:R-:W-:Y:S02]  /*4d90*/  ISETP.GE.AND P0, PT, R3, RZ, PT ;  /* 0x000000ff0300720c */ /* 0x000fe40003f06270 */
[----:B------:R-:W-:Y:S01]  /*4da0*/  ISETP.GE.U32.AND P4, PT, R12, R9, PT ;  /* 0x000000090c00720c */ /* 0x000fe20003f86070 */
[----:B--2---:R-:W-:Y:S06]  /*4db0*/  VIADD R9, R11, 0xffffffe ;  /* 0x0ffffffe0b097836 */ /* 0x004fec0000000000 */
[----:B------:R-:W2:Y:S06]  /*4dc0*/  F2I.FTZ.U32.TRUNC.NTZ R9, R9 ;  /* 0x0000000900097305 */ /* 0x000eac000021f000 */
[----:B------:R-:W-:Y:S01]  /*4dd0*/  @P4 VIADD R39, R39, 0x1 ;  /* 0x0000000127274836 */ /* 0x000fe20000000000 */
[----:B---3--:R-:W-:Y:S06]  /*4de0*/  @!P2 BRA `(.L_x_76) ;  /* 0x0000004000e0a947 */ /* 0x008fec0003800000 */
.L_x_163:
[----:B--2---:R-:W-:Y:S01]  /*4df0*/  MOV R15, R9 ;  /* 0x00000009000f7202 */ /* 0x004fe20000000f00 */
[----:B------:R-:W2:Y:S01]  /*4e00*/  LDS.128 R28, [UR17+0x140] ;  /* 0x00014011ff1c7984 */ /* 0x000ea20008000c00 */
[----:B---3--:R-:W-:Y:S02]  /*4e10*/  IMAD.MOV R0, RZ, RZ, -R9 ;  /* 0x000000ffff007224 */ /* 0x008fe400078e0a09 */
[----:B------:R-:W-:Y:S01]  /*4e20*/  @!P0 IMAD.MOV R39, RZ, RZ, -R39 ;  /* 0x000000ffff278224 */ /* 0x000fe200078e0a27 */
[----:B------:R-:W-:Y:S01]  /*4e30*/  @!P3 LOP3.LUT R39, RZ, R22, RZ, 0x33, !PT ;  /* 0x00000016ff27b212 */ /* 0x000fe200078e33ff */
[----:B------:R-:W-:Y:S01]  /*4e40*/  IMAD R34, R0, R10, RZ ;  /* 0x0000000a00227224 */ /* 0x000fe200078e02ff */
[----:B------:R-:W-:Y:S01]  /*4e50*/  ISETP.GE.AND P0, PT, R26, 0x1, PT ;  /* 0x000000011a00780c */ /* 0x000fe20003f06270 */
[----:B------:R-:W-:Y:S01]  /*4e60*/  IMAD.MOV.U32 R14, RZ, RZ, RZ ;  /* 0x000000ffff0e7224 */ /* 0x000fe200078e00ff */
[----:B------:R-:W-:Y:S01]  /*4e70*/  IABS R3, R39 ;  /* 0x0000002700037213 */ /* 0x000fe20000000000 */
[----:B------:R-:W-:Y:S01]  /*4e80*/  @!PT LDS RZ, [RZ] ;  /* 0x00000000fffff984 */ /* 0x000fe20000000800 */
[----:B------:R-:W-:Y:S01]  /*4e90*/  @!PT LDS RZ, [RZ] ;  /* 0x00000000fffff984 */ /* 0x000fe20000000800 */
[----:B------:R-:W-:Y:S01]  /*4ea0*/  @!PT LDS RZ, [RZ] ;  /* 0x00000000fffff984 */ /* 0x000fe20000000800 */
[----:B------:R-:W-:Y:S01]  /*4eb0*/  @!PT LDS RZ, [RZ] ;  /* 0x00000000fffff984 */ /* 0x000fe20000000800 */
[----:B------:R3:W-:Y:S06]  /*4ec0*/  MEMBAR.ALL.CTA ;  /* 0x0000000000007992 */ /* 0x0007ec0000008000 */
[----:B---3--:R-:W3:Y:S01]  /*4ed0*/  FENCE.VIEW.ASYNC.S ;  /* 0x00000000000073c6 */ /* 0x008ee20000000000 */
[----:B------:R-:W-:Y:S01]  /*4ee0*/  LOP3.LUT R32, R39, R18, RZ, 0x3c, !PT ;  /* 0x0000001227207212 */ /* 0x000fe200078e3cff */
[----:B------:R-:W-:Y:S06]  /*4ef0*/  IMAD.HI.U32 R34, R9, R34, R14 ;  /* 0x0000002209227227 */ /* 0x000fec00078e000e */
[----:B------:R-:W-:Y:S04]  /*4f00*/  IMAD.HI.U32 R34, R34, R3, RZ ;  /* 0x0000000322227227 */ /* 0x000fe800078e00ff */
[----:B------:R-:W-:Y:S04]  /*4f10*/  IMAD.MOV R0, RZ, RZ, -R34 ;  /* 0x000000ffff007224 */ /* 0x000fe800078e0a22 */
[C---:B------:R-:W-:Y:S05]  /*4f20*/  IMAD R3, R10.reuse, R0, R3 ;  /* 0x000000000a037224 */ /* 0x040fea00078e0203 */
[----:B------:R-:W-:Y:S01]  /*4f30*/  ISETP.GT.U32.AND P4, PT, R10, R3, PT ;  /* 0x000000030a00720c */ /* 0x000fe20003f84070 */
[----:B---3--:R-:W-:Y:S01]  /*4f40*/  SYNCS.ARRIVE.TRANS64.RED.A1T0 RZ, [UR16], RZ ;  /* 0x000000ffffff79a7 */ /* 0x008fe20008100410 */
[----:B--2---:R-:W-:Y:S11]  /*4f50*/  LOP3.LUT P3, RZ, R30, 0x1, RZ, 0xc0, !PT ;  /* 0x000000011eff7812 */ /* 0x004ff6000786c0ff */
[-C--:B------:R-:W-:Y:S04]  /*4f60*/  @!P4 IADD3 R3, PT, PT, R3, -R10.reuse, RZ ;  /* 0x8000000a0303c210 */ /* 0x080fe80007ffe0ff */
[----:B------:R-:W-:Y:S02]  /*4f70*/  ISETP.GE.U32.AND P5, PT, R3, R10, PT ;  /* 0x0000000a0300720c */ /* 0x000fe40003fa6070 */
[----:B------:R-:W-:Y:S02]  /*4f80*/  @P3 MOV R13, R28 ;  /* 0x0000001c000d3202 */ /* 0x000fe40000000f00 */
[----:B------:R-:W-:Y:S01]  /*4f90*/  @P3 LOP3.LUT R8, R29, 0xffff, RZ, 0xc0, !PT ;  /* 0x0000ffff1d083812 */ /* 0x000fe200078ec0ff */
[----:B------:R-:W-:Y:S08]  /*4fa0*/  @!P0 BRA `(.L_x_77) ;  /* 0x0000000000a48947 */ /* 0x000ff00003800000 */
[----:B-1----:R-:W-:Y:S01]  /*4fb0*/  IMAD.HI.U32 R42, R24, R7, RZ ;  /* 0x00000007182a7227 */ /* 0x002fe200078e00ff */
[----:B------:R-:W-:Y:S02]  /*4fc0*/  ISETP.NE.AND P0, PT, R6, 0x1, PT ;  /* 0x000000010600780c */ /* 0x000fe40003f05270 */
[----:B------:R-:W-:Y:S01]  /*4fd0*/  ISETP.NE.AND P2, PT, R26, 0x1, PT ;  /* 0x000000011a00780c */ /* 0x000fe20003f45270 */
[-C--:B------:R-:W-:Y:S01]  /*4fe0*/  IMAD.HI.U32 R40, R23, R20.reuse, RZ ;  /* 0x0000001417287227 */ /* 0x080fe200078e00ff */
[----:B------:R-:W-:Y:S02]  /*4ff0*/  SHF.R.U32.HI R43, RZ, R17, R42 ;  /* 0x00000011ff2b7219 */ /* 0x000fe4000001162a */
[----:B------:R-:W-:Y:S01]  /*5000*/  ISETP.NE.AND P6, PT, R2, 0x1, PT ;  /* 0x000000010200780c */ /* 0x000fe20003fc5270 */
[----:B------:R-:W-:Y:S01]  /*5010*/  IMAD.HI.U32 R46, R8, R7, RZ ;  /* 0x00000007082e7227 */ /* 0x000fe200078e00ff */
[----:B------:R-:W-:Y:S02]  /*5020*/  SHF.R.U32.HI R40, RZ, R21, R40 ;  /* 0x00000015ff287219 */ /* 0x000fe40000011628 */
[----:B------:R-:W-:Y:S01]  /*5030*/  SEL R3, R24, R43, !P0 ;  /* 0x0000002b18037207 */ /* 0x000fe20004000000 */
[----:B------:R-:W-:Y:S01]  /*5040*/  IMAD.HI.U32 R42, R13, R20, RZ ;  /* 0x000000140d2a7227 */ /* 0x000fe200078e00ff */
[----:B------:R-:W-:Y:S02]  /*5050*/  SEL R11, R23, R40, !P6 ;  /* 0x00000028170b7207 */ /* 0x000fe40007000000 */
[----:B------:R-:W-:Y:S01]  /*5060*/  SHF.R.U32.HI R43, RZ, R17, R46 ;  /* 0x00000011ff2b7219 */ /* 0x000fe2000001162e */
[-C--:B------:R-:W-:Y:S01]  /*5070*/  IMAD.HI.U32 R44, R3, R4.reuse, RZ ;  /* 0x00000004032c7227 */ /* 0x080fe200078e00ff */
[----:B------:R-:W-:Y:S02]  /*5080*/  SHF.R.U32.HI R42, RZ, R21, R42 ;  /* 0x00000015ff2a7219 */ /* 0x000fe4000001162a */
[----:B------:R-:W-:Y:S01]  /*5090*/  SEL R9, R8, R43, !P0 ;  /* 0x0000002b08097207 */ /* 0x000fe20004000000 */
[-C--:B------:R-:W-:Y:S01]  /*50a0*/  IMAD.HI.U32 R40, R11, R4.reuse, RZ ;  /* 0x000000040b287227 */ /* 0x080fe200078e00ff */
[-C--:B------:R-:W-:Y:S03]  /*50b0*/  @P2 SHF.R.U32.HI R3, RZ, R5.reuse, R44 ;  /* 0x00000005ff032219 */ /* 0x080fe6000001162c */
[----:B------:R-:W-:Y:S01]  /*50c0*/  IMAD.HI.U32 R14, R9, R4, RZ ;  /* 0x00000004090e7227 */ /* 0x000fe200078e00ff */
[----:B------:R-:W-:Y:S03]  /*50d0*/  @P2 SHF.R.U32.HI R11, RZ, R5, R40 ;  /* 0x00000005ff0b2219 */ /* 0x000fe60000011628 */
[C---:B------:R-:W-:Y:S01]  /*50e0*/  IMAD R10, R26.reuse, R3, RZ ;  /* 0x000000031a0a7224 */ /* 0x040fe200078e02ff */
[----:B------:R-:W-:Y:S01]  /*50f0*/  SEL R3, R13, R42, !P6 ;  /* 0x0000002a0d037207 */ /* 0x000fe20007000000 */
[C---:B------:R-:W-:Y:S01]  /*5100*/  IMAD R12, R26.reuse, R11, RZ ;  /* 0x0000000b1a0c7224 */ /* 0x040fe200078e02ff */
[-C--:B------:R-:W-:Y:S02]  /*5110*/  SHF.R.U32.HI R14, RZ, R5.reuse, R14 ;  /* 0x00000005ff0e7219 */ /* 0x080fe4000001160e */
[C---:B------:R-:W-:Y:S02]  /*5120*/  ISETP.GE.AND P0, PT, R9.reuse, R10, PT ;  /* 0x0000000a0900720c */ /* 0x040fe40003f06270 */
[----:B------:R-:W-:Y:S02]  /*5130*/  SEL R15, R9, R14, !P2 ;  /* 0x0000000e090f7207 */ /* 0x000fe40005000000 */
[C---:B------:R-:W-:Y:S03]  /*5140*/  ISETP.GE.OR P0, PT, R3.reuse, R12, P0 ;  /* 0x0000000c0300720c */ /* 0x040fe60000706670 */
[----:B------:R-:W-:Y:S04]  /*5150*/  IMAD.MOV R14, RZ, RZ, -R15 ;  /* 0x000000ffff0e7224 */ /* 0x000fe800078e0a0f */
[----:B------:R-:W-:Y:S06]  /*5160*/  IMAD R14, R26, R14, R9 ;  /* 0x0000000e1a0e7224 */ /* 0x000fec00078e0209 */
[C---:B------:R-:W-:Y:S05]  /*5170*/  @!P0 IMAD.HI.U32 R10, R3.reuse, R4, RZ ;  /* 0x00000004030a8227 */ /* 0x040fea00078e00ff */
[----:B------:R-:W-:Y:S04]  /*5180*/  @!P0 SHF.R.U32.HI R10, RZ, R5, R10 ;  /* 0x00000005ff0a8219 */ /* 0x000fe8000001160a */
[----:B------:R-:W-:Y:S01]  /*5190*/  @!P0 SEL R0, R3, R10, !P2 ;  /* 0x0000000a03008207 */ /* 0x000fe20005000000 */
[----:B------:R-:W-:Y:S03]  /*51a0*/  IMAD.MOV R10, RZ, RZ, -R3 ;  /* 0x000000ffff0a7224 */ /* 0x000fe600078e0a03 */
[----:B------:R-:W-:Y:S01]  /*51b0*/  @!P0 IADD3 R15, PT, PT, R15, -R0, RZ ;  /* 0x800000000f0f8210 */ /* 0x000fe20007ffe0ff */
[----:B------:R-:W-:Y:S01]  /*51c0*/  @!P0 IMAD R0, R11, R14, R0 ;  /* 0x0000000e0b008224 */ /* 0x000fe200078e0200 */
[----:B------:R-:W-:Y:S01]  /*51d0*/  IADD3 R11, PT, PT, -R9, RZ, RZ ;  /* 0x000000ff090b7210 */ /* 0x000fe20007ffe1ff */
[----:B------:R-:W-:Y:S02]  /*51e0*/  IMAD R13, R2, R10, R13 ;  /* 0x0000000a020d7224 */ /* 0x000fe400078e020d */
[----:B------:R-:W-:Y:S02]  /*51f0*/  @!P0 IMAD R9, R15, R26, R3 ;  /* 0x0000001a0f098224 */ /* 0x000fe400078e0203 */
[----:B------:R-:W-:Y:S02]  /*5200*/  @!P0 IMAD.MOV.U32 R3, RZ, RZ, R0 ;  /* 0x000000ffff038224 */ /* 0x000fe400078e0000 */
[----:B------:R-:W-:Y:S02]  /*5210*/  IMAD R8, R6, R11, R8 ;  /* 0x0000000b06087224 */ /* 0x000fe400078e0208 */
[----:B------:R-:W-:Y:S02]  /*5220*/  IMAD R13, R3, R2, R13 ;  /* 0x00000002030d7224 */ /* 0x000fe400078e020d */
[----:B------:R-:W-:Y:S02]  /*5230*/  IMAD R8, R9, R6, R8 ;  /* 0x0000000609087224 */ /* 0x000fe400078e0208 */
.L_x_77:
[----:B------:R-:W-:Y:S05]  /*5240*/  BRA.U UP2, `(.L_x_78) ;  /* 0x0000000102107547 */ /* 0x000fea000b800000 */
[----:B------:R-:W-:Y:S04]  /*5250*/  MOV R0, UR18 ;  /* 0x0000001200007c02 */ /* 0x000fe80008000f00 */
[----:B------:R-:W-:Y:S04]  /*5260*/  SHF.L.U32 R3, R0, 0x1f, RZ ;  /* 0x0000001f00037819 */ /* 0x000fe800000006ff */
[----:B------:R-:W2:Y:S02]  /*5270*/  SYNCS.PHASECHK.TRANS64.TRYWAIT P0, [UR17+0xf8], R3 ;  /* 0x0000f803ff0075a7 */ /* 0x000ea40008001111 */
[----:B--2---:R-:W-:Y:S05]  /*5280*/  @!P0 BRA `(.L_x_79) ;  /* 0x0000003c00d08947 */ /* 0x004fea0003800000 */
.L_x_78:
[----:B------:R-:W-:Y:S01]  /*5290*/  R2UR UR8, R32 ;  /* 0x00000000200872ca */ /* 0x000fe200000e0000 */
[----:B------:R-:W-:Y:S01]  /*52a0*/  @!P4 VIADD R34, R34, 0x1 ;  /* 0x000000012222c836 */ /* 0x000fe20000000000 */
[----:B------:R-:W-:Y:S01]  /*52b0*/  ISETP.NE.AND P0, PT, R18, RZ, PT ;  /* 0x000000ff1200720c */ /* 0x000fe20003f05270 */
[----:B--2---:R-:W-:Y:S01]  /*52c0*/  IMAD.MOV R0, RZ, RZ, -R41 ;  /* 0x000000ffff007224 */ /* 0x004fe200078e0a29 */
[----:B------:R-:W-:Y:S01]  /*52d0*/  R2UR UR11, R19 ;  /* 0x00000000130b72ca */ /* 0x000fe200000e0000 */
[----:B------:R-:W-:Y:S01]  /*52e0*/  @P5 VIADD R34, R34, 0x1 ;  /* 0x0000000122225836 */ /* 0x000fe20000000000 */
[----:B------:R-:W-:Y:S01]  /*52f0*/  R2UR UR12, R41 ;  /* 0x00000000290c72ca */ /* 0x000fe200000e0000 */
[----:B------:R-:W-:Y:S01]  /*5300*/  IMAD R16, R33, R0, R16 ;  /* 0x0000000021107224 */ /* 0x000fe200078e0210 */
[----:B------:R-:W-:Y:S01]  /*5310*/  R2UR UR13, R39 ;  /* 0x00000000270d72ca */ /* 0x000fe200000e0000 */
[----:B------:R-:W-:Y:S01]  /*5320*/  IMAD.MOV R3, RZ, RZ, -R39 ;  /* 0x000000ffff037224 */ /* 0x000fe200078e0a27 */
[----:B------:R-:W-:Y:S02]  /*5330*/  R2UR UR14, R34 ;  /* 0x00000000220e72ca */ /* 0x000fe400000e0000 */
[----:B------:R-:W-:Y:S01]  /*5340*/  R2UR UR19, R16 ;  /* 0x00000000101372ca */ /* 0x000fe200000e0000 */
[----:B------:R-:W-:Y:S01]  /*5350*/  UISETP.GE.AND UP3, UPT, UR8, URZ, UPT ;  /* 0x000000ff0800728c */ /* 0x000fe2000bf66270 */
[----:B------:R-:W-:Y:S01]  /*5360*/  R2UR UR9, R3 ;  /* 0x00000000030972ca */ /* 0x000fe200000e0000 */
[----:B------:R-:W-:Y:S01]  /*5370*/  VOTEU.ALL UP2, P0 ;  /* 0x0000000000ff7886 */ /* 0x000fe20000040000 */
[----:B------:R-:W-:Y:S01]  /*5380*/  ISETP.NE.U32.AND P2, PT, RZ, UR4, PT ;  /* 0x00000004ff007c0c */ /* 0x000fe2000bf45070 */
[----:B------:R-:W-:Y:S03]  /*5390*/  USHF.L.U32 UR11, UR11, 0x6, URZ ;  /* 0x000000060b0b7899 */ /* 0x000fe600080006ff */
[----:B------:R-:W-:Y:S04]  /*53a0*/  ISETP.NE.AND.EX P2, PT, RZ, UR5, PT, P2 ;  /* 0x00000005ff007c0c */ /* 0x000fe8000bf45320 */
[----:B------:R-:W-:Y:S02]  /*53b0*/  @!UP3 UIADD3 UR14, UPT, UPT, -UR14, URZ, URZ ;  /* 0x000000ff0e0eb290 */ /* 0x000fe4000fffe1ff */
[----:B------:R-:W-:Y:S02]  /*53c0*/  @!UP2 ULOP3.LUT UR14, URZ, UR7, URZ, 0x33, !UPT ;  /* 0x00000007ff0ea292 */ /* 0x000fe4000f8e33ff */
[----:B------:R-:W-:Y:S02]  /*53d0*/  USHF.L.U32 UR19, UR19, 0x6, URZ ;  /* 0x0000000613137899 */ /* 0x000fe400080006ff */
[----:B------:R-:W-:Y:S02]  /*53e0*/  UIMAD UR12, UR15, UR9, UR12 ;  /* 0x000000090f0c72a4 */ /* 0x000fe4000f8e020c */
[----:B------:R-:W-:Y:S05]  /*53f0*/  IMAD R0, RZ, RZ, -UR14 ;  /* 0x8000000eff007e24 */ /* 0x000fea000f8e02ff */
[----:B------:R-:W-:Y:S11]  /*5400*/  R2UR UR8, R0 ;  /* 0x00000000000872ca */ /* 0x000ff600000e0000 */
[----:B------:R-:W-:Y:S02]  /*5410*/  @!UPT UIADD3 URZ, UPT, UPT, URZ, URZ, URZ ;  /* 0x000000fffffff290 */ /* 0x000fe4000fffe0ff */
[----:B------:R-:W-:Y:S01]  /*5420*/  UIMAD UR13, UR6, UR8, UR13 ;  /* 0x00000008060d72a4 */ /* 0x000fe2000f8e020d */
[----:B------:R-:W-:Y:S11]  /*5430*/  BRA.U !UP4, `(.L_x_80) ;  /* 0x000000010c347547 */ /* 0x000ff6000b800000 */
[----:B------:R-:W-:Y:S01]  /*5440*/  UPLOP3.LUT UP0, UPT, UPT, UPT, UP1, 0x80, 0x8 ;  /* 0x000000000008789c */ /* 0x000fe20003f0f010 */
[----:B------:R-:W-:Y:S02]  /*5450*/  HFMA2 R0, -RZ, RZ, 0, 5.9604644775390625e-08 ;  /* 0x00000001ff007431 */ /* 0x000fe400000001ff */
[----:B------:R-:W-:Y:S03]  /*5460*/  IMAD.MOV.U32 R67, RZ, RZ, 0x1 ;  /* 0x00000001ff437424 */ /* 0x000fe600078e00ff */
[----:B------:R-:W-:Y:S05]  /*5470*/  PLOP3.LUT P0, PT, PT, PT, UP0, 0x80, 0x8 ;  /* 0x000000000008781c */ /* 0x000fea0003f0f008 */
[----:B------:R-:W2:Y:S01]  /*5480*/  @UP0 LDCU.64 UR22, c[0x0][0x988] ;  /* 0x00013100ff1607ac */ /* 0x000ea20008000a00 */
[----:B------:R-:W-:Y:S07]  /*5490*/  @UP0 UIMAD UR8, UR47, UR4, URZ ;  /* 0x000000042f0802a4 */ /* 0x000fee000f8e02ff */
[----:B------:R-:W-:Y:S01]  /*54a0*/  @!P0 PRMT R67, R0, 0x7610, R67 ;  /* 0x0000761000438816 */ /* 0x000fe20000000043 */
[----:B--2---:R-:W-:Y:S03]  /*54b0*/  @UP0 UIMAD.WIDE UR22, UR8, 0x4, UR22 ;  /* 0x00000004081608a5 */ /* 0x004fe6000f8e0216 */
[----:B------:R-:W2:Y:S03]  /*54c0*/  @!UP0 LDCU UR8, c[0x0][0x980] ;  /* 0x00013000ff0887ac */ /* 0x000ea60008000800 */
[----:B------:R-:W-:Y:S01]  /*54d0*/  IMAD.U32 R10, RZ, RZ, UR22 ;  /* 0x00000016ff0a7e24 */ /* 0x000fe2000f8e00ff */
[----:B------:R-:W-:Y:S05]  /*54e0*/  MOV R11, UR23 ;  /* 0x00000017000b7c02 */ /* 0x000fea0008000f00 */
[----:B------:R3:W5:Y:S02]  /*54f0*/  @P0 LDG.E R35, desc[UR48][R10.64] ;  /* 0x000000300a230981 */ /* 0x000764000c1e1900 */
[----:B--23--:R-:W-:Y:S07]  /*5500*/  @!P0 IMAD.U32 R35, RZ, RZ, UR8 ;  /* 0x00000008ff238e24 */ /* 0x00cfee000f8e00ff */
.L_x_80:
[----:B-----5:R-:W-:Y:S01]  /*5510*/  @!P2 FSETP.EQ.AND P0, PT, R35, RZ, PT ;  /* 0x000000ff2300a20b */ /* 0x020fe20003f02000 */
[----:B------:R-:W-:Y:S01]  /*5520*/  @!UPT UIADD3 URZ, UPT, UPT, URZ, URZ, URZ ;  /* 0x000000fffffff290 */ /* 0x000fe2000fffe0ff */
[----:B------:R-:W-:Y:S11]  /*5530*/  @!P2 BRA `(.L_x_81) ;  /* 0x000000000014a947 */ /* 0x000ff60003800000 */
[----:B------:R-:W-:Y:S02]  /*5540*/  LOP3.LUT P2, RZ, R67, 0xff, RZ, 0xc0, !PT ;  /* 0x000000ff43ff7812 */ /* 0x000fe4000784c0ff */
[----:B------:R-:W-:Y:S04]  /*5550*/  PLOP3.LUT P0, PT, PT, PT, UP0, 0x80, 0x8 ;  /* 0x000000000008781c */ /* 0x000fe80003f0f008 */
[----:B------:R-:W-:Y:S07]  /*5560*/  PLOP3.LUT P0, PT, P0, PT, PT, 0x8, 0x80 ;  /* 0x000000000080781c */ /* 0x000fee000070e170 */
[----:B------:R-:W-:Y:S11]  /*5570*/  @P2 FSETP.EQ.AND P0, PT, R35, RZ, PT ;  /* 0x000000ff2300220b */ /* 0x000ff60003f02000 */
[----:B------:R-:W-:Y:S02]  /*5580*/  @!UPT UIADD3 URZ, UPT, UPT, URZ, URZ, URZ ;  /* 0x000000fffffff290 */ /* 0x000fe4000fffe0ff */
.L_x_81:
[----:B------:R-:W-:Y:S01]  /*5590*/  ULEA UR22, UR20, UR17, 0x3 ;  /* 0x0000001114167291 */ /* 0x000fe2000f8e18ff */
[----:B------:R-:W-:Y:S02]  /*55a0*/  SHF.L.U32 R3, R38, 0x1f, RZ ;  /* 0x0000001f26037819 */ /* 0x000fe400000006ff */
[----:B------:R-:W-:Y:S04]  /*55b0*/  ELECT P4, URZ, PT ;  /* 0x0000000000ff782f */ /* 0x000fe80003880000 */
[----:B------:R-:W-:Y:S02]  /*55c0*/  PLOP3.LUT P4, PT, P0, P4, PT, 0xf2, 0x2f ;  /* 0x00000000002f781c */ /* 0x000fe40000789e72 */
[----:B------:R-:W2:Y:S11]  /*55d0*/  SYNCS.PHASECHK.TRANS64.TRYWAIT P2, [UR22+0xd8], R3 ;  /* 0x0000d803ff0075a7 */ /* 0x000eb60008041116 */
[----:B----4-:R-:W-:Y:S05]  /*55e0*/  @!P4 IADD3 R16, P0, PT, R36, 0x680, RZ ;  /* 0x000006802410c810 */ /* 0x010fea0007f1e0ff */
[----:B------:R-:W-:Y:S01]  /*55f0*/  @!P4 IMAD.X R12, RZ, RZ, R37, P0 ;  /* 0x000000ffff0cc224 */ /* 0x000fe200000e0625 */
[----:B--2---:R-:W-:Y:S07]  /*5600*/  @!P2 BRA `(.L_x_82) ;  /* 0x0000003c0008a947 */ /* 0x004fee0003800000 */
.L_x_166:
[----:B------:R-:W3:Y:S01]  /*5610*/  LDC.64 R14, c[0x0][0xc10] ;  /* 0x00030400ff0e7b82 */ /* 0x000ee20000000a00 */
[----:B------:R-:W-:Y:S01]  /*5620*/  @!P4 R2UR UR8, R12 ;  /* 0x000000000c08c2ca */ /* 0x000fe200000e0000 */
[----:B------:R-:W-:Y:S01]  /*5630*/  VOTEU.ALL UP3, P4 ;  /* 0x0000000000ff7886 */ /* 0x000fe20002060000 */
[----:B------:R-:W-:Y:S01]  /*5640*/  @!P4 R2UR UR10, R16 ;  /* 0x00000000100ac2ca */ /* 0x000fe200000e0000 */
[----:B------:R-:W-:Y:S01]  /*5650*/  UIADD3 UR9, UPT, UPT, UR22, 0xc0, URZ ;  /* 0x000000c016097890 */ /* 0x000fe2000fffe0ff */
[----:B------:R-:W-:Y:S03]  /*5660*/  @!P4 IMAD.MOV.U32 R16, RZ, RZ, 0x2000 ;  /* 0x00002000ff10c424 */ /* 0x000fe600078e00ff */
[----:B------:R-:W4:Y:S01]  /*5670*/  LDC.64 R10, c[0x0][0xc18] ;  /* 0x00030600ff0a7b82 */ /* 0x000f220000000a00 */
[----:B------:R-:W-:Y:S01]  /*5680*/  VOTEU.ALL UP2, P4 ;  /* 0x0000000000ff7886 */ /* 0x000fe20002040000 */
[----:B------:R-:W-:Y:S01]  /*5690*/  UMOV UR24, 0x0 ;  /* 0x0000000000187882 */ /* 0x000fe20000000000 */
[----:B------:R-:W-:Y:S01]  /*56a0*/  UMOV UR25, 0x10000000 ;  /* 0x1000000000197882 */ /* 0x000fe20000000000 */
[----:B------:R-:W-:Y:S01]  /*56b0*/  UIADD3 UR21, UPT, UPT, UR20, 0x1, URZ ;  /* 0x0000000114157890 */ /* 0x000fe2000fffe0ff */
[----:B------:R-:W-:Y:S03]  /*56c0*/  @P3 SHF.R.U32.HI R28, RZ, 0x10, R29 ;  /* 0x00000010ff1c3819 */ /* 0x000fe6000001161d */
[----:B--2---:R-:W2:Y:S01]  /*56d0*/  @!P1 LDC R0, c[0x0][0xc20] ;  /* 0x00030800ff009b82 */ /* 0x004ea20000000800 */
[----:B------:R-:W-:Y:S01]  /*56e0*/  UPRMT UR23, UR46, 0x654, UR9 ;  /* 0x000006542e177896 */ /* 0x000fe20008000009 */
[----:B------:R-:W-:Y:S01]  /*56f0*/  IMAD.U32 R41, RZ, RZ, UR8 ;  /* 0x00000008ff297e24 */ /* 0x000fe2000f8e00ff */
[----:B------:R-:W-:Y:S05]  /*5700*/  @!UP3 ULEA UR8, UR20, UR17, 0xd ;  /* 0x000000111408b291 */ /* 0x000fea000f8e68ff */
[----:B------:R-:W5:Y:S01]  /*5710*/  @!P1 LDC R3, c[0x0][0xc0c] ;  /* 0x00030300ff039b82 */ /* 0x000f620000000800 */
[----:B------:R-:W-:Y:S01]  /*5720*/  IMAD.U32 R40, RZ, RZ, UR10 ;  /* 0x0000000aff287e24 */ /* 0x000fe2000f8e00ff */
[----:B------:R-:W-:Y:S01]  /*5730*/  @!UP2 UMOV UR10, UR19 ;  /* 0x00000013000aac82 */ /* 0x000fe20008000000 */
[----:B------:R-:W-:Y:S01]  /*5740*/  @!P4 R2UR UR27, R41 ;  /* 0x00000000291bc2ca */ /* 0x000fe200000e0000 */
[----:B------:R-:W-:Y:S01]  /*5750*/  @!UP3 UIADD3 UR8, UPT, UPT, UR8, 0x400, URZ ;  /* 0x000004000808b890 */ /* 0x000fe2000fffe0ff */
[----:B------:R-:W-:Y:S01]  /*5760*/  @P3 R2UR UR47, R28 ;  /* 0x000000001c2f32ca */ /* 0x000fe200000e0000 */
[----:B------:R-:W-:Y:S01]  /*5770*/  UISETP.NE.AND UP5, UPT, UR21, 0x3, UPT ;  /* 0x000000031500788c */ /* 0x000fe2000bfa5270 */
[----:B------:R-:W-:Y:S03]  /*5780*/  @!P4 R2UR UR26, R40 ;  /* 0x00000000281ac2ca */ /* 0x000fe600000e0000 */
[----:B------:R-:W-:Y:S02]  /*5790*/  USEL UR28, URZ, 0x1, UP5 ;  /* 0x00000001ff1c7887 */ /* 0x000fe4000a800000 */
[----:B------:R-:W-:Y:S04]  /*57a0*/  USEL UR21, UR21, URZ, UP5 ;  /* 0x000000ff15157287 */ /* 0x000fe8000a800000 */
[----:B------:R-:W-:Y:S01]  /*57b0*/  ULEA UR20, UR21, UR17, 0x3 ;  /* 0x0000001115147291 */ /* 0x000fe2000f8e18ff */
[----:B------:R-:W-:Y:S03]  /*57c0*/  LOP3.LUT R38, R38, UR28, RZ, 0x3c, !PT ;  /* 0x0000001c26267c12 */ /* 0x000fe6000f8e3cff */
[----:B------:R1:W-:Y:S01]  /*57d0*/  @!UP2 UTMALDG.5D [UR8], [UR26], desc[UR24] ;  /* 0x000018081a00a5b4 */ /* 0x0003e20008021000 */
[----:B------:R1:W-:Y:S01]  /*57e0*/  @!P4 SYNCS.ARRIVE.TRANS64.RED.A0TR RZ, [UR22+0xc0], R16 ;  /* 0x0000c010ffffc9a7 */ /* 0x0003e20008300416 */
[----:B------:R-:W-:Y:S02]  /*57f0*/  SHF.L.U32 R12, R38, 0x1f, RZ ;  /* 0x0000001f260c7819 */ /* 0x000fe400000006ff */
[----:B----4-:R-:W-:Y:S01]  /*5800*/  @!P1 ISETP.NE.AND P0, PT, R10, 0x1, PT ;  /* 0x000000010a00980c */ /* 0x010fe20003f05270 */
[----:B---3--:R-:W-:Y:S01]  /*5810*/  @!P1 IMAD.HI.U32 R14, R13, R14, RZ ;  /* 0x0000000e0d0e9227 */ /* 0x008fe200078e00ff */
[----:B-----5:R-:W-:Y:S03]  /*5820*/  @!P1 ISETP.NE.AND P2, PT, R3, 0x1, PT ;  /* 0x000000010300980c */ /* 0x020fe60003f45270 */
[C---:B------:R-:W-:Y:S01]  /*5830*/  @!P1 IMAD.HI.U32 R11, R8.reuse, R11, RZ ;  /* 0x0000000b080b9227 */ /* 0x040fe200078e00ff */
[----:B------:R-:W-:Y:S04]  /*5840*/  @!P1 SHF.R.U32.HI R14, RZ, R15, R14 ;  /* 0x0000000fff0e9219 */ /* 0x000fe8000001160e */
[----:B--2---:R-:W-:Y:S02]  /*5850*/  @!P1 SHF.R.U32.HI R9, RZ, R0, R11 ;  /* 0x00000000ff099219 */ /* 0x004fe4000001160b */
[----:B------:R-:W-:Y:S01]  /*5860*/  @!P1 SEL R14, R13, R14, !P2 ;  /* 0x0000000e0d0e9207 */ /* 0x000fe20005000000 */
[----:B------:R-:W-:Y:S01]  /*5870*/  SYNCS.ARRIVE.TRANS64.RED.A1T0 RZ, [UR23], RZ ;  /* 0x000000ffffff79a7 */ /* 0x000fe20008100417 */
[----:B------:R-:W-:Y:S05]  /*5880*/  @!P1 SEL R9, R8, R9, !P0 ;  /* 0x0000000908099207 */ /* 0x000fea0004000000 */
[----:B------:R-:W-:Y:S01]  /*5890*/  @!P1 IMAD.IADD R0, R9, 0x1, -R14 ;  /* 0x0000000109009824 */ /* 0x000fe200078e0a0e */
[----:B------:R-:W2:Y:S01]  /*58a0*/  SYNCS.PHASECHK.TRANS64.TRYWAIT P5, [UR20+0xd8], R12 ;  /* 0x0000d80cff0075a7 */ /* 0x000ea200080a1114 */
[----:B------:R-:W-:Y:S02]  /*58b0*/  @!P1 IMAD.IADD R9, R14, 0x1, -R9 ;  /* 0x000000010e099824 */ /* 0x000fe400078e0a09 */
[----:B------:R-:W-:Y:S02]  /*58c0*/  @!P1 IMAD R13, R0, R3, R13 ;  /* 0x00000003000d9224 */ /* 0x000fe400078e020d */
[----:B------:R-:W-:Y:S01]  /*58d0*/  @!P1 IMAD R8, R9, R10, R8 ;  /* 0x0000000a09089224 */ /* 0x000fe200078e0208 */
[----:B-12---:R-:W-:Y:S06]  /*58e0*/  @!P5 BRA `(.L_x_83) ;  /* 0x000000380068d947 */ /* 0x006fec0003800000 */
.L_x_168:
[----:B-1----:R-:W-:Y:S01]  /*58f0*/  @!P4 IADD3 R3, P0, PT, R36, 0x680, RZ ;  /* 0x000006802403c810 */ /* 0x002fe20007f1e0ff */
[----:B------:R-:W-:Y:S01]  /*5900*/  VOTEU.ALL UP3, P4 ;  /* 0x0000000000ff7886 */ /* 0x000fe20002060000 */
[----:B------:R-:W-:Y:S01]  /*5910*/  VOTEU.ALL UP2, P4 ;  /* 0x0000000000ff7886 */ /* 0x000fe20002040000 */
[----:B------:R-:W-:Y:S01]  /*5920*/  UMOV UR24, 0x0 ;  /* 0x0000000000187882 */ /* 0x000fe20000000000 */
[----:B------:R-:W-:Y:S01]  /*5930*/  @!P4 R2UR UR9, R3 ;  /* 0x000000000309c2ca */ /* 0x000fe200000e0000 */
[----:B------:R-:W-:Y:S01]  /*5940*/  @!P4 IMAD.X R0, RZ, RZ, R37, P0 ;  /* 0x000000ffff00c224 */ /* 0x000fe200000e0625 */
[----:B------:R-:W-:Y:S01]  /*5950*/  @!UP3 UIADD3 UR10, UPT, UPT, UR19, 0x20, URZ ;  /* 0x00000020130ab890 */ /* 0x000fe2000fffe0ff */
[----:B------:R-:W-:Y:S01]  /*5960*/  LOP3.LUT R27, R27, 0x1, RZ, 0x3c, !PT ;  /* 0x000000011b1b7812 */ /* 0x000fe200078e3cff */
[----:B------:R-:W-:Y:S01]  /*5970*/  UMOV UR25, 0x10000000 ;  /* 0x1000000000197882 */ /* 0x000fe20000000000 */
[----:B------:R-:W-:Y:S01]  /*5980*/  IMAD.IADD R16, R8, 0x1, R66 ;  /* 0x0000000108107824 */ /* 0x000fe200078e0242 */
[----:B------:R-:W-:Y:S01]  /*5990*/  @!P4 R2UR UR8, R0 ;  /* 0x000000000008c2ca */ /* 0x000fe200000e0000 */
[----:B------:R-:W-:Y:S06]  /*59a0*/  IMAD.IADD R19, R13, 0x1, R68 ;  /* 0x000000010d137824 */ /* 0x000fec00078e0244 */
[----:B------:R-:W-:Y:S01]  /*59b0*/  IMAD.U32 R10, RZ, RZ, UR9 ;  /* 0x00000009ff0a7e24 */ /* 0x000fe2000f8e00ff */
[----:B------:R-:W-:Y:S04]  /*59c0*/  UIADD3 UR9, UPT, UPT, UR20, 0xc0, URZ ;  /* 0x000000c014097890 */ /* 0x000fe8000fffe0ff */
[----:B------:R-:W-:Y:S01]  /*59d0*/  @!P4 R2UR UR22, R10 ;  /* 0x000000000a16c2ca */ /* 0x000fe200000e0000 */
[----:B------:R-:W-:Y:S01]  /*59e0*/  IMAD.U32 R11, RZ, RZ, UR8 ;  /* 0x00000008ff0b7e24 */ /* 0x000fe2000f8e00ff */
[----:B------:R-:W-:Y:S02]  /*59f0*/  @!UP3 ULEA UR8, UR21, UR17, 0xd ;  /* 0x000000111508b291 */ /* 0x000fe4000f8e68ff */
[----:B------:R-:W-:Y:S02]  /*5a00*/  UPRMT UR19, UR46, 0x654, UR9 ;  /* 0x000006542e137896 */ /* 0x000fe40008000009 */
[----:B------:R-:W-:Y:S01]  /*5a10*/  @!P4 R2UR UR23, R11 ;  /* 0x000000000b17c2ca */ /* 0x000fe200000e0000 */
[----:B------:R-:W-:Y:S11]  /*5a20*/  @!UP3 UIADD3 UR8, UPT, UPT, UR8, 0x400, URZ ;  /* 0x000004000808b890 */ /* 0x000ff6000fffe0ff */
[----:B------:R-:W-:Y:S01]  /*5a30*/  @!UPT UIADD3 URZ, UPT, UPT, URZ, URZ, URZ ;  /* 0x000000fffffff290 */ /* 0x000fe2000fffe0ff */
[----:B------:R2:W-:Y:S01]  /*5a40*/  @!UP2 UTMALDG.5D [UR8], [UR22], desc[UR24] ;  /* 0x000018081600a5b4 */ /* 0x0005e20008021000 */
[----:B------:R2:W-:Y:S01]  /*5a50*/  @!P4 SYNCS.ARRIVE.TRANS64.RED.A0TR RZ, [UR20+0xc0], R25 ;  /* 0x0000c019ffffc9a7 */ /* 0x0005e20008300414 */
[----:B------:R-:W-:Y:S04]  /*5a60*/  UIADD3 UR20, UPT, UPT, UR21, 0x1, URZ ;  /* 0x0000000115147890 */ /* 0x000fe8000fffe0ff */
[----:B------:R-:W-:Y:S04]  /*5a70*/  UISETP.NE.AND UP2, UPT, UR20, 0x3, UPT ;  /* 0x000000031400788c */ /* 0x000fe8000bf45270 */
[----:B------:R-:W-:Y:S01]  /*5a80*/  USEL UR20, UR20, URZ, UP2 ;  /* 0x000000ff14147287 */ /* 0x000fe20009000000 */
[----:B------:R-:W-:Y:S01]  /*5a90*/  SYNCS.ARRIVE.TRANS64.RED.A1T0 RZ, [UR19], RZ ;  /* 0x000000ffffff79a7 */ /* 0x000fe20008100413 */
[----:B------:R-:W-:Y:S02]  /*5aa0*/  USEL UR19, URZ, 0x1, UP2 ;  /* 0x00000001ff137887 */ /* 0x000fe40009000000 */
[----:B------:R-:W-:Y:S04]  /*5ab0*/  UPLOP3.LUT UP2, UPT, UPT, UPT, UPT, 0x80, 0x8 ;  /* 0x000000000008789c */ /* 0x000fe80003f4f070 */
[----:B------:R-:W-:Y:S01]  /*5ac0*/  LOP3.LUT R38, R38, UR19, RZ, 0x3c, !PT ;  /* 0x0000001326267c12 */ /* 0x000fe2000f8e3cff */
[----:B------:R-:W-:Y:S06]  /*5ad0*/  @P3 BRA `(.L_x_84) ;  /* 0xffffffec00e83947 */ /* 0x000fec000383ffff */
[----:B------:R-:W-:Y:S01]  /*5ae0*/  UIADD3 UR17, UPT, UPT, UR17, 0xd8, URZ ;  /* 0x000000d811117890 */ /* 0x000fe2000fffe0ff */
[----:B------:R-:W-:-:S03]  /*5af0*/  SHF.L.U32 R3, R38, 0x1f, RZ ;  /* 0x0000001f26037819 */ /* 0x000fc600000006ff */
[----:B------:R-:W-:-:S09]  /*5b00*/  ULEA UR4, UR20, UR17, 0x3 ;  /* 0x0000001114047291 */ /* 0x000fd2000f8e18ff */
[----:B------:R-:W1:Y:S02]  /*5b10*/  SYNCS.PHASECHK.TRANS64.TRYWAIT P0, [UR4], R3 ;  /* 0x00000003ff0075a7 */ /* 0x000e640008001104 */
[----:B-1----:R-:W-:Y:S05]  /*5b20*/  @!P0 BRA `(.L_x_85) ;  /* 0x0000003400f08947 */ /* 0x002fea0003800000 */
.L_x_170:
        /* <DEDUP_REMOVED lines=9> */
.L_x_172:
        /* <DEDUP_REMOVED lines=8> */
.L_x_87:
[----:B-1----:R1:W3:Y:S02]  /*5c40*/  SYNCS.PHASECHK.TRANS64.TRYWAIT P0, [R0+URZ], R3 ;  /* 0x00000003000075a7 */ /* 0x0022e400080011ff */
[----:B---3--:R-:W-:Y:S05]  /*5c50*/  @!P0 NANOSLEEP.SYNCS 0x989680 ;  /* 0x009896800000895d */ /* 0x008fea0003900000 */
[----:B------:R-:W3:Y:S02]  /*5c60*/  @!P0 SYNCS.PHASECHK.TRANS64 P0, [R0+URZ], R3 ;  /* 0x00000003000085a7 */ /* 0x000ee400080010ff */
[----:B--23--:R-:W-:Y:S05]  /*5c70*/  @P0 EXIT ;  /* 0x000000000000094d */ /* 0x00cfea0003800000 */
[----:B------:R-:W-:Y:S05]  /*5c80*/  BRA `(.L_x_87) ;  /* 0xfffffffc00ec7947 */ /* 0x000fea000383ffff */
.L_x_75:
[----:B------:R-:W-:-:S06]  /*5c90*/  UISETP.GE.AND UP1, UPT, UR4, 0x4, UPT ;  /* 0x000000040400788c */ /* 0x000fcc000bf26270 */
[----:B------:R-:W-:-:S13]  /*5ca0*/  PLOP3.LUT P0, PT, PT, PT, UP1, 0x80, 0x8 ;  /* 0x000000000008781c */ /* 0x000fda0003f0f018 */
[----:B-1----:R-:W-:Y:S05]  /*5cb0*/  @!P0 EXIT ;  /* 0x000000000000894d */ /* 0x002fea0003800000 */
[----:B------:R-:W-:Y:S01]  /*5cc0*/  BAR.SYNC.DEFER_BLOCKING 0x6, 0xa0 ;  /* 0x0182800000007b1d */ /* 0x000fe20000010000 */
[C---:B------:R-:W-:Y:S01]  /*5cd0*/  IMAD.SHL.U32 R0, R77.reuse, 0x20, RZ ;  /* 0x000000204d007824 */ /* 0x040fe200078e00ff */
[----:B------:R-:W-:Y:S01]  /*5ce0*/  SHF.R.U32.HI R7, RZ, 0x2, R77 ;  /* 0x00000002ff077819 */ /* 0x000fe2000001164d */
[C---:B------:R-:W-:Y:S01]  /*5cf0*/  IMAD.SHL.U32 R76, R77.reuse, 0x4, RZ ;  /* 0x000000044d4c7824 */ /* 0x040fe200078e00ff */
[----:B------:R-:W-:Y:S01]  /*5d00*/  SHF.R.S32.HI R2, RZ, 0x1f, R79 ;  /* 0x0000001fff027819 */ /* 0x000fe2000001144f */
[C---:B------:R-:W-:Y:S01]  /*5d10*/  IMAD.SHL.U32 R3, R77.reuse, 0x10, RZ ;  /* 0x000000104d037824 */ /* 0x040fe200078e00ff */
[----:B------:R-:W-:Y:S01]  /*5d20*/  UMOV UR51, 0x400 ;  /* 0x0000040000337882 */ /* 0x000fe20000000000 */
[C---:B------:R-:W-:Y:S01]  /*5d30*/  LOP3.LUT R5, R0.reuse, 0xe0, RZ, 0xc0, !PT ;  /* 0x000000e000057812 */ /* 0x040fe200078ec0ff */
[----:B------:R-:W-:Y:S01]  /*5d40*/  ULEA UR51, UR46, UR51, 0x18 ;  /* 0x000000332e337291 */ /* 0x000fe2000f8ec0ff */
[----:B------:R-:W1:Y:S01]  /*5d50*/  LDC R73, c[0x0][0x370] ;  /* 0x0000dc00ff497b82 */ /* 0x000e620000000800 */
[----:B------:R-:W-:Y:S01]  /*5d60*/  LOP3.LUT R0, R0, 0x100, RZ, 0xc0, !PT ;  /* 0x0000010000007812 */ /* 0x000fe200078ec0ff */
[----:B------:R-:W-:Y:S01]  /*5d70*/  IMAD.U32 R32, R77, 0x10000, RZ ;  /* 0x000100004d207824 */ /* 0x000fe200078e00ff */
[----:B------:R-:W-:Y:S01]  /*5d80*/  LOP3.LUT R76, R5, 0x1c, R76, 0xf8, !PT ;  /* 0x0000001c054c7812 */ /* 0x000fe200078ef84c */
[----:B------:R-:W-:Y:S01]  /*5d90*/  IMAD.MOV.U32 R81, RZ, RZ, 0x8 ;  /* 0x00000008ff517424 */ /* 0x000fe200078e00ff */
[----:B------:R-:W-:Y:S01]  /*5da0*/  R2P PR, R77, 0x6 ;  /* 0x000000064d007804 */ /* 0x000fe20000000000 */
[----:B------:R-:W-:Y:S01]  /*5db0*/  IMAD.MOV.U32 R80, RZ, RZ, 0x10 ;  /* 0x00000010ff507424 */ /* 0x000fe200078e00ff */
[----:B------:R-:W-:Y:S01]  /*5dc0*/  LEA.HI R79, R2, R79, RZ, 0x6 ;  /* 0x0000004f024f7211 */ /* 0x000fe200078f30ff */
[----:B------:R-:W2:Y:S01]  /*5dd0*/  LDC R28, c[0x0][0xc0c] ;  /* 0x00030300ff1c7b82 */ /* 0x000ea20000000800 */
[----:B------:R-:W-:Y:S01]  /*5de0*/  LOP3.LUT R3, R0, 0x600, R3, 0xf8, !PT ;  /* 0x0000060000037812 */ /* 0x000fe200078ef803 */
[----:B------:R-:W-:Y:S01]  /*5df0*/  IMAD.MOV.U32 R30, RZ, RZ, RZ ;  /* 0x000000ffff1e7224 */ /* 0x000fe200078e00ff */
[----:B------:R-:W-:-:S02]  /*5e00*/  LOP3.LUT R76, R76, 0x4, R7, 0x78, !PT ;  /* 0x000000044c4c7812 */ /* 0x000fc400078e7807 */
[----:B------:R-:W-:Y:S02]  /*5e10*/  CS2R R74, SRZ ;  /* 0x00000000004a7805 */ /* 0x000fe4000001ff00 */
[----:B------:R-:W-:Y:S01]  /*5e20*/  LOP3.LUT R77, R77, 0x60, RZ, 0xc0, !PT ;  /* 0x000000604d4d7812 */ /* 0x000fe200078ec0ff */
[----:B------:R-:W3:Y:S01]  /*5e30*/  LDCU.64 UR60, c[0x0][0x348] ;  /* 0x00006900ff3c77ac */ /* 0x000ee20008000a00 */
[----:B------:R-:W4:Y:S01]  /*5e40*/  LDS R4, [UR51+0x150] ;  /* 0x00015033ff047984 */ /* 0x000f220008000800 */
[----:B------:R-:W1:Y:S01]  /*5e50*/  LDC R71, c[0x0][0xc20] ;  /* 0x00030800ff477b82 */ /* 0x000e620000000800 */
[----:B------:R-:W-:Y:S01]  /*5e60*/  LOP3.LUT R76, R3, R76, RZ, 0xfc, !PT ;  /* 0x0000004c034c7212 */ /* 0x000fe200078efcff */
[----:B------:R-:W-:Y:S01]  /*5e70*/  UMOV UR56, 0x1 ;  /* 0x0000000100387882 */ /* 0x000fe20000000000 */
[----:B------:R-:W-:Y:S01]  /*5e80*/  LOP3.LUT R32, R32, 0x600000, RZ, 0xc0, !PT ;  /* 0x0060000020207812 */ /* 0x000fe200078ec0ff */
[----:B------:R-:W1:Y:S01]  /*5e90*/  LDCU.64 UR36, c[0x0][0x988] ;  /* 0x00013100ff2477ac */ /* 0x000e620008000a00 */
[----:B------:R-:W-:-:S02]  /*5ea0*/  SEL R81, R81, 0xfffffff8, !P1 ;  /* 0xfffffff851517807 */ /* 0x000fc40004800000 */
[----:B------:R-:W-:Y:S01]  /*5eb0*/  SEL R80, R80, 0xfffffff0, !P2 ;  /* 0xfffffff050507807 */ /* 0x000fe20005000000 */
[----:B------:R-:W1:Y:S01]  /*5ec0*/  LDC R27, c[0x0][0xc30] ;  /* 0x00030c00ff1b7b82 */ /* 0x000e620000000800 */
[----:B------:R-:W-:Y:S01]  /*5ed0*/  SHF.R.S32.HI R79, RZ, 0x6, R79 ;  /* 0x00000006ff4f7819 */ /* 0x000fe2000001144f */
[----:B------:R-:W1:Y:S01]  /*5ee0*/  LDCU.64 UR38, c[0x0][0x990] ;  /* 0x00013200ff2677ac */ /* 0x000e620008000a00 */
[----:B------:R-:W-:Y:S01]  /*5ef0*/  UMOV UR58, URZ ;  /* 0x000000ff003a7c82 */ /* 0x000fe20008000000 */
[----:B------:R-:W-:-:S04]  /*5f00*/  UIADD3 UR57, UPT, UPT, UR51, 0x400, URZ ;  /* 0x0000040033397890 */ /* 0x000fc8000fffe0ff */
[----:B------:R-:W1:Y:S01]  /*5f10*/  LDC R70, c[0x0][0x388] ;  /* 0x0000e200ff467b82 */ /* 0x000e620000000800 */
[----:B------:R-:W-:Y:S01]  /*5f20*/  UMOV UR55, URZ ;  /* 0x000000ff00377c82 */ /* 0x000fe20008000000 */
[----:B------:R-:W-:-:S06]  /*5f30*/  UMOV UR54, URZ ;  /* 0x000000ff00367c82 */ /* 0x000fcc0008000000 */
[----:B------:R-:W1:Y:S08]  /*5f40*/  LDC R69, c[0x0][0x38c] ;  /* 0x0000e300ff457b82 */ /* 0x000e700000000800 */
[----:B------:R-:W1:Y:S01]  /*5f50*/  LDC.64 R64, c[0x0][0xc10] ;  /* 0x00030400ff407b82 */ /* 0x000e620000000a00 */
[C---:B----4-:R-:W-:Y:S01]  /*5f60*/  VIADD R5, R4.reuse, 0x40 ;  /* 0x0000004004057836 */ /* 0x050fe20000000000 */
[----:B------:R-:W-:-:S06]  /*5f70*/  LOP3.LUT R4, R4, 0xffff, RZ, 0xc0, !PT ;  /* 0x0000ffff04047812 */ /* 0x000fcc00078ec0ff */
[----:B------:R-:W4:Y:S01]  /*5f80*/  LDC.64 R24, c[0x0][0xc18] ;  /* 0x00030600ff187b82 */ /* 0x000f220000000a00 */
[----:B------:R-:W-:-:S05]  /*5f90*/  LOP3.LUT R5, R5, 0xffff, RZ, 0xc0, !PT ;  /* 0x0000ffff05057812 */ /* 0x000fca00078ec0ff */
[----:B------:R1:W-:Y:S02]  /*5fa0*/  STL.64 [R1], R4 ;  /* 0x0000000401007387 */ /* 0x0003e40000100a00 */
[----:B------:R-:W1:Y:S08]  /*5fb0*/  LDC.64 R22, c[0x0][0xc28] ;  /* 0x00030a00ff167b82 */ /* 0x000e700000000a00 */
[----:B------:R-:W1:Y:S08]  /*5fc0*/  LDC.64 R62, c[0x0][0x9b0] ;  /* 0x00026c00ff3e7b82 */ /* 0x000e700000000a00 */
[----:B------:R-:W1:Y:S08]  /*5fd0*/  LDC.64 R60, c[0x0][0x9a8] ;  /* 0x00026a00ff3c7b82 */ /* 0x000e700000000a00 */
[----:B--23--:R-:W1:Y:S02]  /*5fe0*/  LDC R72, c[0x0][0x374] ;  /* 0x0000dd00ff487b82 */ /* 0x00ce640000000800 */
.L_x_118:
[----:B------:R-:W-:Y:S04]  /*5ff0*/  SHF.L.U32 R3, R74, 0x1f, RZ ;  /* 0x0000001f4a037819 */ /* 0x000fe800000006ff */
[----:B------:R-:W2:Y:S02]  /*6000*/  SYNCS.PHASECHK.TRANS64.TRYWAIT P0, [UR51+0x100], R3 ;  /* 0x00010003ff0075a7 */ /* 0x000ea40008001133 */
[----:B--2---:R-:W-:Y:S05]  /*6010*/  @!P0 BRA `(.L_x_88) ;  /* 0x0000003000e48947 */ /* 0x004fea0003800000 */
.L_x_174:
[----:B------:R-:W3:Y:S01]  /*6020*/  LDS.128 R12, [UR51+0x140] ;  /* 0x00014033ff0c7984 */ /* 0x000ee20008000c00 */
[----:B------:R-:W-:Y:S01]  /*6030*/  UIADD3 UR4, UPT, UPT, UR51, 0x108, URZ ;  /* 0x0000010833047890 */ /* 0x000fe2000fffe0ff */
[----:B--2---:R-:W-:Y:S01]  /*6040*/  IMAD R0, R30, 0x4, R1 ;  /* 0x000000041e007824 */ /* 0x004fe200078e0201 */
[-C--:B------:R-:W-:Y:S02]  /*6050*/  IABS R8, R79.reuse ;  /* 0x0000004f00087213 */ /* 0x080fe40000000000 */
[----:B------:R-:W-:Y:S01]  /*6060*/  UPRMT UR4, URZ, 0x654, UR4 ;  /* 0x00000654ff047896 */ /* 0x000fe20008000004 */
[----:B-1----:R-:W-:Y:S01]  /*6070*/  IABS R4, R70 ;  /* 0x0000004600047213 */ /* 0x002fe20000000000 */
[----:B------:R-:W1:Y:S01]  /*6080*/  I2F.RP R5, R8 ;  /* 0x0000000800057306 */ /* 0x000e620000209400 */
[----:B------:R-:W-:Y:S01]  /*6090*/  @!PT LDS RZ, [RZ] ;  /* 0x00000000fffff984 */ /* 0x000fe20000000800 */
[----:B------:R-:W-:Y:S01]  /*60a0*/  @!PT LDS RZ, [RZ] ;  /* 0x00000000fffff984 */ /* 0x000fe20000000800 */
[----:B------:R-:W-:Y:S01]  /*60b0*/  @!PT LDS RZ, [RZ] ;  /* 0x00000000fffff984 */ /* 0x000fe20000000800 */
[----:B------:R-:W-:Y:S01]  /*60c0*/  @!PT LDS RZ, [RZ] ;  /* 0x00000000fffff984 */ /* 0x000fe20000000800 */
[----:B------:R2:W-:Y:S06]  /*60d0*/  MEMBAR.ALL.CTA ;  /* 0x0000000000007992 */ /* 0x0005ec0000008000 */
[----:B--2---:R-:W2:Y:S02]  /*60e0*/  FENCE.VIEW.ASYNC.S ;  /* 0x00000000000073c6 */ /* 0x004ea40000000000 */
[----:B--2---:R-:W-:Y:S06]  /*60f0*/  SYNCS.ARRIVE.TRANS64.RED.A1T0 RZ, [UR4], RZ ;  /* 0x000000ffffff79a7 */ /* 0x004fec0008100404 */
[----:B------:R2:W5:Y:S01]  /*6100*/  LDL R17, [R0] ;  /* 0x0000000000117983 */ /* 0x0005620000100800 */
[----:B---3--:R-:W-:Y:S01]  /*6110*/  LOP3.LUT P5, RZ, R14, 0x1, RZ, 0xc0, !PT ;  /* 0x000000010eff7812 */ /* 0x008fe200078ac0ff */
[----:B-1----:R-:W1:Y:S03]  /*6120*/  MUFU.RCP R2, R5 ;  /* 0x0000000500027308 */ /* 0x002e660000001000 */
[----:B------:R-:W-:Y:S07]  /*6130*/  P2R R82, PR, RZ, 0x20 ;  /* 0x00000020ff527803 */ /* 0x000fee0000000000 */
[----:B------:R-:W3:Y:S02]  /*6140*/  I2F.RP R5, R4 ;  /* 0x0000000400057306 */ /* 0x000ee40000209400 */
[----:B------:R-:W-:Y:S02]  /*6150*/  @P5 MOV R31, R12 ;  /* 0x0000000c001f5202 */ /* 0x000fe40000000f00 */
[----:B------:R-:W-:Y:S01]  /*6160*/  @P5 LOP3.LUT R29, R13, 0xffff, RZ, 0xc0, !PT ;  /* 0x0000ffff0d1d5812 */ /* 0x000fe200078ec0ff */
[----:B-1----:R-:W-:Y:S01]  /*6170*/  VIADD R10, R2, 0xffffffe ;  /* 0x0ffffffe020a7836 */ /* 0x002fe20000000000 */
[----:B------:R-:W-:Y:S04]  /*6180*/  IABS R2, R79 ;  /* 0x0000004f00027213 */ /* 0x000fe80000000000 */
[----:B------:R-:W1:Y:S01]  /*6190*/  F2I.FTZ.U32.TRUNC.NTZ R11, R10 ;  /* 0x0000000a000b7305 */ /* 0x000e62000021f000 */
[----:B------:R-:W-:Y:S09]  /*61a0*/  IADD3 R2, PT, PT, RZ, -R2, RZ ;  /* 0x80000002ff027210 */ /* 0x000ff20007ffe0ff */
[----:B---3--:R-:W3:Y:S01]  /*61b0*/  MUFU.RCP R5, R5 ;  /* 0x0000000500057308 */ /* 0x008ee20000001000 */
[--C-:B-1----:R-:W-:Y:S02]  /*61c0*/  IMAD.MOV R3, RZ, RZ, -R11.reuse ;  /* 0x000000ffff037224 */ /* 0x102fe400078e0a0b */
[----:B------:R-:W-:Y:S02]  /*61d0*/  IMAD.MOV.U32 R10, RZ, RZ, RZ ;  /* 0x000000ffff0a7224 */ /* 0x000fe400078e00ff */
[----:B------:R-:W-:Y:S01]  /*61e0*/  IMAD R6, R3, R8, RZ ;  /* 0x0000000803067224 */ /* 0x000fe200078e02ff */
[----:B------:R-:W-:Y:S03]  /*61f0*/  IABS R3, R16 ;  /* 0x0000001000037213 */ /* 0x000fe60000000000 */
[----:B------:R-:W-:Y:S04]  /*6200*/  IMAD.HI.U32 R6, R11, R6, R10 ;  /* 0x000000060b067227 */ /* 0x000fe800078e000a */
[----:B---3--:R-:W-:Y:S02]  /*6210*/  VIADD R9, R5, 0xffffffe ;  /* 0x0ffffffe05097836 */ /* 0x008fe40000000000 */
[----:B------:R-:W-:Y:S04]  /*6220*/  IMAD.HI.U32 R11, R6, R3, RZ ;  /* 0x00000003060b7227 */ /* 0x000fe800078e00ff */
[----:B------:R-:W-:Y:S01]  /*6230*/  IMAD R3, R11, R2, R3 ;  /* 0x000000020b037224 */ /* 0x000fe200078e0203 */
[----:B------:R-:W1:Y:S01]  /*6240*/  F2I.FTZ.U32.TRUNC.NTZ R9, R9 ;  /* 0x0000000900097305 */ /* 0x000e62000021f000 */
[----:B------:R-:W-:Y:S03]  /*6250*/  LOP3.LUT R2, R16, R79, RZ, 0x3c, !PT ;  /* 0x0000004f10027212 */ /* 0x000fe600078e3cff */
[----:B------:R-:W-:Y:S02]  /*6260*/  ISETP.GT.U32.AND P0, PT, R8, R3, PT ;  /* 0x000000030800720c */ /* 0x000fe40003f04070 */
[----:B------:R-:W-:Y:S01]  /*6270*/  ISETP.GE.AND P1, PT, R2, RZ, PT ;  /* 0x000000ff0200720c */ /* 0x000fe20003f26270 */
[--C-:B-1----:R-:W-:Y:S10]  /*6280*/  IMAD.MOV R2, RZ, RZ, -R9.reuse ;  /* 0x000000ffff027224 */ /* 0x102ff400078e0a09 */
[----:B------:R-:W-:Y:S02]  /*6290*/  @!P0 IMAD.IADD R3, R3, 0x1, -R8 ;  /* 0x0000000103038824 */ /* 0x000fe400078e0a08 */
[----:B------:R-:W-:Y:S01]  /*62a0*/  @!P0 VIADD R11, R11, 0x1 ;  /* 0x000000010b0b8836 */ /* 0x000fe20000000000 */
[----:B------:R-:W-:Y:S01]  /*62b0*/  ISETP.NE.AND P0, PT, R79, RZ, PT ;  /* 0x000000ff4f00720c */ /* 0x000fe20003f05270 */
[----:B------:R-:W-:Y:S01]  /*62c0*/  IMAD R5, R2, R4, RZ ;  /* 0x0000000402057224 */ /* 0x000fe200078e02ff */
[----:B------:R-:W-:Y:S01]  /*62d0*/  ISETP.GE.U32.AND P2, PT, R3, R8, PT ;  /* 0x000000080300720c */ /* 0x000fe20003f46070 */
[----:B------:R-:W-:Y:S01]  /*62e0*/  IMAD.MOV.U32 R8, RZ, RZ, RZ ;  /* 0x000000ffff087224 */ /* 0x000fe200078e00ff */
[----:B------:R-:W-:Y:S03]  /*62f0*/  IABS R2, R69 ;  /* 0x0000004500027213 */ /* 0x000fe60000000000 */
[----:B------:R-:W-:Y:S01]  /*6300*/  IMAD.HI.U32 R5, R9, R5, R8 ;  /* 0x0000000509057227 */ /* 0x000fe200078e0008 */
[----:B------:R-:W1:Y:S07]  /*6310*/  I2F.RP R3, R2 ;  /* 0x0000000200037306 */ /* 0x000e6e0000209400 */
[----:B------:R-:W-:Y:S05]  /*6320*/  @P2 IADD3 R11, PT, PT, R11, 0x1, RZ ;  /* 0x000000010b0b2810 */ /* 0x000fea0007ffe0ff */
[----:B------:R-:W-:Y:S01]  /*6330*/  @!P1 IMAD.MOV R11, RZ, RZ, -R11 ;  /* 0x000000ffff0b9224 */ /* 0x000fe200078e0a0b */
[----:B------:R-:W-:Y:S01]  /*6340*/  @!P0 LOP3.LUT R11, RZ, R79, RZ, 0x33, !PT ;  /* 0x0000004fff0b8212 */ /* 0x000fe200078e33ff */
[----:B-1----:R-:W1:Y:S03]  /*6350*/  MUFU.RCP R3, R3 ;  /* 0x0000000300037308 */ /* 0x002e660000001000 */
[----:B------:R-:W-:Y:S05]  /*6360*/  IABS R6, R11 ;  /* 0x0000000b00067213 */ /* 0x000fea0000000000 */
[----:B------:R-:W-:Y:S05]  /*6370*/  IMAD.HI.U32 R10, R5, R6, RZ ;  /* 0x00000006050a7227 */ /* 0x000fea00078e00ff */
[----:B------:R-:W-:Y:S05]  /*6380*/  IADD3 R5, PT, PT, -R10, RZ, RZ ;  /* 0x000000ff0a057210 */ /* 0x000fea0007ffe1ff */
[C---:B------:R-:W-:Y:S02]  /*6390*/  IMAD R6, R4.reuse, R5, R6 ;  /* 0x0000000504067224 */ /* 0x040fe400078e0206 */
[----:B-1----:R-:W-:Y:S03]  /*63a0*/  VIADD R7, R3, 0xffffffe ;  /* 0x0ffffffe03077836 */ /* 0x002fe60000000000 */
[----:B------:R-:W-:Y:S03]  /*63b0*/  ISETP.GT.U32.AND P0, PT, R4, R6, PT ;  /* 0x000000060400720c */ /* 0x000fe60003f04070 */
[----:B------:R-:W1:Y:S10]  /*63c0*/  F2I.FTZ.U32.TRUNC.NTZ R7, R7 ;  /* 0x0000000700077305 */ /* 0x000e74000021f000 */
[----:B------:R-:W-:Y:S02]  /*63d0*/  @!P0 IMAD.IADD R6, R6, 0x1, -R4 ;  /* 0x0000000106068824 */ /* 0x000fe400078e0a04 */
[----:B------:R-:W-:Y:S01]  /*63e0*/  @!P0 VIADD R10, R10, 0x1 ;  /* 0x000000010a0a8836 */ /* 0x000fe20000000000 */
[----:B------:R-:W-:Y:S02]  /*63f0*/  ISETP.NE.AND P0, PT, R70, RZ, PT ;  /* 0x000000ff4600720c */ /* 0x000fe40003f05270 */
[----:B------:R-:W-:Y:S01]  /*6400*/  ISETP.GE.U32.AND P2, PT, R6, R4, PT ;  /* 0x000000040600720c */ /* 0x000fe20003f46070 */
[--C-:B-1----:R-:W-:Y:S01]  /*6410*/  IMAD.MOV R3, RZ, RZ, -R7.reuse ;  /* 0x000000ffff037224 */ /* 0x102fe200078e0a07 */
[----:B------:R-:W-:Y:S01]  /*6420*/  LOP3.LUT R4, R11, R70, RZ, 0x3c, !PT ;  /* 0x000000460b047212 */ /* 0x000fe200078e3cff */
[----:B------:R-:W-:Y:S03]  /*6430*/  IMAD.MOV.U32 R6, RZ, RZ, RZ ;  /* 0x000000ffff067224 */ /* 0x000fe600078e00ff */
[----:B------:R-:W-:Y:S01]  /*6440*/  ISETP.GE.AND P1, PT, R4, RZ, PT ;  /* 0x000000ff0400720c */ /* 0x000fe20003f26270 */
[----:B------:R-:W-:Y:S04]  /*6450*/  IMAD R4, R3, R2, RZ ;  /* 0x0000000203047224 */ /* 0x000fe800078e02ff */
[----:B------:R-:W-:Y:S03]  /*6460*/  IMAD.HI.U32 R7, R7, R4, R6 ;  /* 0x0000000407077227 */ /* 0x000fe600078e0006 */
[----:B------:R-:W-:Y:S05]  /*6470*/  @P2 IADD3 R10, PT, PT, R10, 0x1, RZ ;  /* 0x000000010a0a2810 */ /* 0x000fea0007ffe0ff */
[----:B------:R-:W-:Y:S01]  /*6480*/  @!P1 IMAD.MOV R10, RZ, RZ, -R10 ;  /* 0x000000ffff0a9224 */ /* 0x000fe200078e0a0a */
[----:B------:R-:W-:Y:S02]  /*6490*/  @!P0 LOP3.LUT R10, RZ, R70, RZ, 0x33, !PT ;  /* 0x00000046ff0a8212 */ /* 0x000fe400078e33ff */
[----:B------:R-:W-:Y:S02]  /*64a0*/  ISETP.GE.AND P0, PT, R26, 0x1, PT ;  /* 0x000000011a00780c */ /* 0x000fe40003f06270 */
[----:B------:R-:W-:Y:S02]  /*64b0*/  IABS R3, R10 ;  /* 0x0000000a00037213 */ /* 0x000fe40000000000 */
[----:B------:R-:W-:Y:S03]  /*64c0*/  LOP3.LUT R18, R10, R69, RZ, 0x3c, !PT ;  /* 0x000000450a127212 */ /* 0x000fe600078e3cff */
[----:B------:R-:W-:Y:S05]  /*64d0*/  IMAD.HI.U32 R20, R7, R3, RZ ;  /* 0x0000000307147227 */ /* 0x000fea00078e00ff */
[----:B------:R-:W-:Y:S05]  /*64e0*/  IADD3 R4, PT, PT, -R20, RZ, RZ ;  /* 0x000000ff14047210 */ /* 0x000fea0007ffe1ff */
[C---:B------:R-:W-:Y:S05]  /*64f0*/  IMAD R3, R2.reuse, R4, R3 ;  /* 0x0000000402037224 */ /* 0x040fea00078e0203 */
[----:B------:R-:W-:Y:S11]  /*6500*/  ISETP.GT.U32.AND P3, PT, R2, R3, PT ;  /* 0x000000030200720c */ /* 0x000ff60003f64070 */
[----:B------:R-:W-:Y:S02]  /*6510*/  @!UPT UIADD3 URZ, UPT, UPT, URZ, URZ, URZ ;  /* 0x000000fffffff290 */ /* 0x000fe4000fffe0ff */
[----:B------:R-:W-:Y:S05]  /*6520*/  @!P3 IMAD.IADD R3, R3, 0x1, -R2 ;  /* 0x000000010303b824 */ /* 0x000fea00078e0a02 */
[----:B------:R-:W-:Y:S01]  /*6530*/  ISETP.GE.U32.AND P2, PT, R3, R2, PT ;  /* 0x000000020300720c */ /* 0x000fe20003f46070 */
[----:B------:R-:W-:Y:S01]  /*6540*/  @!UPT UIADD3 URZ, UPT, UPT, URZ, URZ, URZ ;  /* 0x000000fffffff290 */ /* 0x000fe2000fffe0ff */
[----:B--2---:R-:W-:Y:S11]  /*6550*/  @!P0 BRA `(.L_x_89) ;  /* 0x0000000000a48947 */ /* 0x004ff60003800000 */
[----:B----4-:R-:W-:Y:S01]  /*6560*/  IMAD.HI.U32 R36, R72, R25, RZ ;  /* 0x0000001948247227 */ /* 0x010fe200078e00ff */
        /* <DEDUP_REMOVED lines=9> */
[----:B------:R-:W-:Y:S03]  /*6600*/  SEL R7, R73, R34, !P4 ;  /* 0x0000002249077207 */ /* 0x000fe60006000000 */
[-C--:B------:R-:W-:Y:S01]  /*6610*/  IMAD.HI.U32 R34, R3, R22.reuse, RZ ;  /* 0x0000001603227227 */ /* 0x080fe200078e00ff */
[----:B------:R-:W-:Y:S03]  /*6620*/  SHF.R.U32.HI R38, RZ, R65, R38 ;  /* 0x00000041ff267219 */ /* 0x000fe60000011626 */
[----:B------:R-:W-:Y:S01]  /*6630*/  IMAD.HI.U32 R36, R7, R22, RZ ;  /* 0x0000001607247227 */ /* 0x000fe200078e00ff */
[----:B------:R-:W-:Y:S02]  /*6640*/  @P1 SHF.R.U32.HI R3, RZ, R23, R34 ;  /* 0x00000017ff031219 */ /* 0x000fe40000011622 */
[----:B------:R-:W-:Y:S02]  /*6650*/  SHF.R.U32.HI R34, RZ, R71, R40 ;  /* 0x00000047ff227219 */ /* 0x000fe40000011628 */
[----:B------:R-:W-:Y:S01]  /*6660*/  @P1 SHF.R.U32.HI R7, RZ, R23, R36 ;  /* 0x00000017ff071219 */ /* 0x000fe20000011624 */
[C---:B------:R-:W-:Y:S01]  /*6670*/  IMAD R2, R26.reuse, R3, RZ ;  /* 0x000000031a027224 */ /* 0x040fe200078e02ff */
[----:B------:R-:W-:Y:S02]  /*6680*/  SEL R5, R29, R34, !P0 ;  /* 0x000000221d057207 */ /* 0x000fe40004000000 */
[----:B------:R-:W-:Y:S01]  /*6690*/  SEL R3, R31, R38, !P4 ;  /* 0x000000261f037207 */ /* 0x000fe20006000000 */
[----:B------:R-:W-:Y:S01]  /*66a0*/  IMAD R4, R26, R7, RZ ;  /* 0x000000071a047224 */ /* 0x000fe200078e02ff */
[C---:B------:R-:W-:Y:S01]  /*66b0*/  ISETP.GE.AND P0, PT, R5.reuse, R2, PT ;  /* 0x000000020500720c */ /* 0x040fe20003f06270 */
[----:B------:R-:W-:Y:S03]  /*66c0*/  IMAD.HI.U32 R6, R5, R22, RZ ;  /* 0x0000001605067227 */ /* 0x000fe600078e00ff */
[----:B------:R-:W-:Y:S01]  /*66d0*/  ISETP.GE.OR P0, PT, R3, R4, P0 ;  /* 0x000000040300720c */ /* 0x000fe20000706670 */
[----:B------:R-:W-:Y:S01]  /*66e0*/  IMAD.MOV R4, RZ, RZ, -R3 ;  /* 0x000000ffff047224 */ /* 0x000fe200078e0a03 */
[-C--:B------:R-:W-:Y:S03]  /*66f0*/  SHF.R.U32.HI R6, RZ, R23.reuse, R6 ;  /* 0x00000017ff067219 */ /* 0x080fe60000011606 */
[----:B------:R-:W-:Y:S01]  /*6700*/  IMAD R31, R28, R4, R31 ;  /* 0x000000041c1f7224 */ /* 0x000fe200078e021f */
[----:B------:R-:W-:Y:S05]  /*6710*/  SEL R9, R5, R6, !P1 ;  /* 0x0000000605097207 */ /* 0x000fea0004800000 */
[----:B------:R-:W-:Y:S02]  /*6720*/  IMAD.MOV R6, RZ, RZ, -R9 ;  /* 0x000000ffff067224 */ /* 0x000fe400078e0a09 */
[C---:B------:R-:W-:Y:S04]  /*6730*/  @!P0 IMAD.HI.U32 R2, R3.reuse, R22, RZ ;  /* 0x0000001603028227 */ /* 0x040fe800078e00ff */
[----:B------:R-:W-:Y:S01]  /*6740*/  IMAD R6, R26, R6, R5 ;  /* 0x000000061a067224 */ /* 0x000fe200078e0205 */
[----:B------:R-:W-:Y:S04]  /*6750*/  @!P0 SHF.R.U32.HI R2, RZ, R23, R2 ;  /* 0x00000017ff028219 */ /* 0x000fe80000011602 */
[----:B------:R-:W-:Y:S02]  /*6760*/  @!P0 SEL R0, R3, R2, !P1 ;  /* 0x0000000203008207 */ /* 0x000fe40004800000 */
[----:B------:R-:W-:Y:S02]  /*6770*/  IADD3 R2, PT, PT, -R5, RZ, RZ ;  /* 0x000000ff05027210 */ /* 0x000fe40007ffe1ff */
[----:B------:R-:W-:Y:S01]  /*6780*/  @!P0 IADD3 R8, PT, PT, R9, -R0, RZ ;  /* 0x8000000009088210 */ /* 0x000fe20007ffe0ff */
[----:B------:R-:W-:Y:S02]  /*6790*/  @!P0 IMAD R0, R7, R6, R0 ;  /* 0x0000000607008224 */ /* 0x000fe400078e0200 */
[----:B------:R-:W-:Y:S02]  /*67a0*/  IMAD R29, R24, R2, R29 ;  /* 0x00000002181d7224 */ /* 0x000fe400078e021d */
[----:B------:R-:W-:Y:S02]  /*67b0*/  @!P0 IMAD R5, R8, R26, R3 ;  /* 0x0000001a08058224 */ /* 0x000fe400078e0203 */
[----:B------:R-:W-:Y:S04]  /*67c0*/  @!P0 IMAD.MOV.U32 R3, RZ, RZ, R0 ;  /* 0x000000ffff038224 */ /* 0x000fe800078e0000 */
[----:B------:R-:W-:Y:S02]  /*67d0*/  IMAD R31, R3, R28, R31 ;  /* 0x0000001c031f7224 */ /* 0x000fe400078e021f */
[----:B------:R-:W-:Y:S07]  /*67e0*/  IMAD R29, R5, R24, R29 ;  /* 0x00000018051d7224 */ /* 0x000fee00078e021d */
.L_x_89:
[----:B------:R-:W-:Y:S01]  /*67f0*/  ISETP.NE.AND P0, PT, R27, 0x1, PT ;  /* 0x000000011b00780c */ /* 0x000fe20003f05270 */
[----:B------:R-:W1:Y:S01]  /*6800*/  LDC.64 R6, c[0x0][0xc10] ;  /* 0x00030400ff067b82 */ /* 0x000e620000000a00 */
[----:B------:R-:W-:Y:S01]  /*6810*/  R2UR UR4, R18 ;  /* 0x00000000120472ca */ /* 0x000fe200000e0000 */
[----:B------:R-:W-:Y:S01]  /*6820*/  @!P3 VIADD R20, R20, 0x1 ;  /* 0x000000011414b836 */ /* 0x000fe20000000000 */
[----:B------:R-:W-:Y:S01]  /*6830*/  ISETP.NE.AND P1, PT, R69, RZ, PT ;  /* 0x000000ff4500720c */ /* 0x000fe20003f25270 */
[----:B------:R-:W-:Y:S01]  /*6840*/  IMAD.MOV R8, RZ, RZ, -R11 ;  /* 0x000000ffff087224 */ /* 0x000fe200078e0a0b */
[----:B------:R-:W-:Y:S03]  /*6850*/  @P5 SHF.R.U32.HI R12, RZ, 0x10, R13 ;  /* 0x00000010ff0c5819 */ /* 0x000fe6000001160d */
[----:B------:R-:W2:Y:S01]  /*6860*/  LDC.64 R4, c[0x0][0xc18] ;  /* 0x00030600ff047b82 */ /* 0x000ea20000000a00 */
[----:B------:R-:W-:Y:S01]  /*6870*/  R2UR UR42, R19 ;  /* 0x00000000132a72ca */ /* 0x000fe200000e0000 */
[----:B------:R-:W-:Y:S01]  /*6880*/  @P2 VIADD R20, R20, 0x1 ;  /* 0x0000000114142836 */ /* 0x000fe20000000000 */
[----:B------:R-:W-:Y:S01]  /*6890*/  R2UR UR43, R11 ;  /* 0x000000000b2b72ca */ /* 0x000fe200000e0000 */
[----:B------:R-:W-:Y:S01]  /*68a0*/  IMAD R16, R79, R8, R16 ;  /* 0x000000084f107224 */ /* 0x000fe200078e0210 */
[----:B------:R-:W-:Y:S03]  /*68b0*/  R2UR UR44, R10 ;  /* 0x000000000a2c72ca */ /* 0x000fe600000e0000 */
[----:B------:R-:W3:Y:S01]  /*68c0*/  @!P0 LDC R0, c[0x0][0xc20] ;  /* 0x00030800ff008b82 */ /* 0x000ee20000000800 */
[----:B------:R-:W-:Y:S01]  /*68d0*/  R2UR UR45, R20 ;  /* 0x00000000142d72ca */ /* 0x000fe200000e0000 */
[----:B------:R-:W-:Y:S01]  /*68e0*/  UISETP.GE.AND UP1, UPT, UR4, URZ, UPT ;  /* 0x000000ff0400728c */ /* 0x000fe2000bf26270 */
[C---:B------:R-:W-:Y:S05]  /*68f0*/  R2UR UR4, R69.reuse ;  /* 0x00000000450472ca */ /* 0x040fea00000e0000 */
[----:B------:R-:W4:Y:S01]  /*6900*/  @!P0 LDC R2, c[0x0][0xc0c] ;  /* 0x00030300ff028b82 */ /* 0x000f220000000800 */
[----:B------:R-:W-:Y:S01]  /*6910*/  R2UR UR52, R16 ;  /* 0x00000000103472ca */ /* 0x000fe200000e0000 */
[----:B------:R-:W-:Y:S01]  /*6920*/  VOTEU.ALL UP0, P1 ;  /* 0x0000000000ff7886 */ /* 0x000fe20000800000 */
[----:B------:R-:W-:Y:S01]  /*6930*/  R2UR UR7, R70 ;  /* 0x00000000460772ca */ /* 0x000fe200000e0000 */
[----:B------:R-:W-:Y:S01]  /*6940*/  IMAD.MOV R8, RZ, RZ, -R10 ;  /* 0x000000ffff087224 */ /* 0x000fe200078e0a0a */
[----:B------:R-:W-:Y:S01]  /*6950*/  R2UR UR5, R69 ;  /* 0x00000000450572ca */ /* 0x000fe200000e0000 */
[----:B------:R-:W-:Y:S01]  /*6960*/  USHF.L.U32 UR42, UR42, 0x6, URZ ;  /* 0x000000062a2a7899 */ /* 0x000fe200080006ff */
[----:B------:R-:W-:Y:S01]  /*6970*/  @P5 R2UR UR53, R12 ;  /* 0x000000000c3552ca */ /* 0x000fe200000e0000 */
[----:B-1----:R-:W-:Y:S01]  /*6980*/  @!P0 IMAD.HI.U32 R6, R31, R6, RZ ;  /* 0x000000061f068227 */ /* 0x002fe200078e00ff */
[----:B------:R-:W-:Y:S01]  /*6990*/  R2UR UR6, R8 ;  /* 0x00000000080672ca */ /* 0x000fe200000e0000 */
[----:B------:R-:W-:Y:S02]  /*69a0*/  @!UP1 UIADD3 UR45, UPT, UPT, -UR45, URZ, URZ ;  /* 0x000000ff2d2d9290 */ /* 0x000fe4000fffe1ff */
[----:B------:R-:W-:Y:S01]  /*69b0*/  @!UP0 ULOP3.LUT UR45, URZ, UR4, URZ, 0x33, !UPT ;  /* 0x00000004ff2d8292 */ /* 0x000fe2000f8e33ff */
[----:B------:R-:W-:Y:S01]  /*69c0*/  @!P0 SHF.R.U32.HI R6, RZ, R7, R6 ;  /* 0x00000007ff068219 */ /* 0x000fe20000011606 */
[C---:B--2---:R-:W-:Y:S01]  /*69d0*/  @!P0 IMAD.HI.U32 R3, R29.reuse, R5, RZ ;  /* 0x000000051d038227 */ /* 0x044fe200078e00ff */
[----:B------:R-:W-:Y:S01]  /*69e0*/  @!P0 ISETP.NE.AND P1, PT, R4, 0x1, PT ;  /* 0x000000010400880c */ /* 0x000fe20003f25270 */
[----:B------:R-:W-:Y:S02]  /*69f0*/  ULOP3.LUT UP0, URZ, UR57, 0x3f0, URZ, 0xc0, !UPT ;  /* 0x000003f039ff7892 */ /* 0x000fe4000f80c0ff */
[----:B------:R-:W-:Y:S01]  /*6a00*/  IMAD R8, RZ, RZ, -UR45 ;  /* 0x8000002dff087e24 */ /* 0x000fe2000f8e02ff */
[----:B------:R-:W-:Y:S01]  /*6a10*/  USHF.L.U32 UR52, UR52, 0x6, URZ ;  /* 0x0000000634347899 */ /* 0x000fe200080006ff */
[----:B---3--:R-:W-:Y:S02]  /*6a20*/  @!P0 SHF.R.U32.HI R0, RZ, R0, R3 ;  /* 0x00000000ff008219 */ /* 0x008fe40000011603 */
[----:B------:R-:W-:Y:S01]  /*6a30*/  UIMAD UR43, UR7, UR6, UR43 ;  /* 0x00000006072b72a4 */ /* 0x000fe2000f8e022b */
[----:B------:R-:W-:Y:S02]  /*6a40*/  R2UR UR4, R8 ;  /* 0x00000000080472ca */ /* 0x000fe400000e0000 */
[----:B----4-:R-:W-:Y:S02]  /*6a50*/  @!P0 ISETP.NE.AND P2, PT, R2, 0x1, PT ;  /* 0x000000010200880c */ /* 0x010fe40003f45270 */
[----:B------:R-:W-:Y:S02]  /*6a60*/  @!P0 SEL R3, R29, R0, !P1 ;  /* 0x000000001d038207 */ /* 0x000fe40004800000 */
[----:B------:R-:W-:Y:S05]  /*6a70*/  @!P0 SEL R6, R31, R6, !P2 ;  /* 0x000000061f068207 */ /* 0x000fea0005000000 */
[----:B------:R-:W-:Y:S02]  /*6a80*/  @!P0 IMAD.IADD R0, R3, 0x1, -R6 ;  /* 0x0000000103008824 */ /* 0x000fe400078e0a06 */
[----:B------:R-:W-:Y:S01]  /*6a90*/  @!P0 IMAD.IADD R3, R6, 0x1, -R3 ;  /* 0x0000000106038824 */ /* 0x000fe200078e0a03 */
[----:B------:R-:W-:Y:S01]  /*6aa0*/  UIMAD UR44, UR5, UR4, UR44 ;  /* 0x00000004052c72a4 */ /* 0x000fe2000f8e022c */
[----:B------:R-:W-:Y:S02]  /*6ab0*/  @!P0 IMAD R31, R0, R2, R31 ;  /* 0x00000002001f8224 */ /* 0x000fe400078e021f */
[----:B------:R-:W-:Y:S01]  /*6ac0*/  @!P0 IMAD R29, R3, R4, R29 ;  /* 0x00000004031d8224 */ /* 0x000fe200078e021d */
[----:B------:R-:W-:Y:S08]  /*6ad0*/  BRA.U !UP0, `(.L_x_90) ;  /* 0x00000001087c7547 */ /* 0x000ff0000b800000 */
[----:B------:R-:W1:Y:S01]  /*6ae0*/  LDCU.64 UR8, c[0x4][0x80] ;  /* 0x01001000ff0877ac */ /* 0x000e620008000a00 */
[----:B------:R-:W-:Y:S01]  /*6af0*/  MOV R2, 0x0 ;  /* 0x0000000000027802 */ /* 0x000fe20000000f00 */
[----:B------:R-:W-:Y:S02]  /*6b00*/  HFMA2 R12, -RZ, RZ, 0, 5.9604644775390625e-08 ;  /* 0x00000001ff0c7431 */ /* 0x000fe400000001ff */
[----:B------:R-:W-:Y:S01]  /*6b10*/  IMAD.MOV.U32 R8, RZ, RZ, 0x70 ;  /* 0x00000070ff087424 */ /* 0x000fe200078e00ff */
[----:B------:R2:W3:Y:S01]  /*6b20*/  LDC.64 R14, c[0x4][R2] ;  /* 0x01000000020e7b82 */ /* 0x0004e20000000a00 */
[----:B------:R-:W4:Y:S01]  /*6b30*/  LDCU.64 UR6, c[0x4][0x88] ;  /* 0x01001100ff0677ac */ /* 0x000f220008000a00 */
[----:B------:R-:W-:Y:S01]  /*6b40*/  IMAD.MOV.U32 R13, RZ, RZ, RZ ;  /* 0x000000ffff0d7224 */ /* 0x000fe200078e00ff */
[----:B------:R-:W2:Y:S01]  /*6b50*/  LDCU.64 UR4, c[0x4][0x8] ;  /* 0x01000100ff0477ac */ /* 0x000ea20008000a00 */
[----:B-1----:R-:W-:Y:S01]  /*6b60*/  MOV R5, UR9 ;  /* 0x0000000900057c02 */ /* 0x002fe20008000f00 */
[----:B------:R-:W-:Y:S01]  /*6b70*/  IMAD.U32 R4, RZ, RZ, UR8 ;  /* 0x00000008ff047e24 */ /* 0x000fe2000f8e00ff */
[----:B----4-:R-:W-:Y:S01]  /*6b80*/  MOV R7, UR7 ;  /* 0x0000000700077c02 */ /* 0x010fe20008000f00 */
[----:B------:R-:W-:Y:S01]  /*6b90*/  IMAD.U32 R6, RZ, RZ, UR6 ;  /* 0x00000006ff067e24 */ /* 0x000fe2000f8e00ff */
[----:B--2---:R-:W-:Y:S01]  /*6ba0*/  MOV R11, UR5 ;  /* 0x00000005000b7c02 */ /* 0x004fe20008000f00 */
[----:B------:R-:W-:Y:S02]  /*6bb0*/  IMAD.U32 R10, RZ, RZ, UR4 ;  /* 0x00000004ff0a7e24 */ /* 0x000fe4000f8e00ff */
[----:B------:R-:W-:Y:S07]  /*6bc0*/  LEPC R20, `(.L_x_91) ;  /* 0x000000001014794e */ /* 0x000fee0000000000 */
[----:B---3-5:R-:W-:Y:S05]  /*6bd0*/  CALL.ABS.NOINC R14 ;  /* 0x000000000e007343 */ /* 0x028fea0003c00000 */
.L_x_91:
[----:B------:R-:W1:Y:S01]  /*6be0*/  LDCU.64 UR8, c[0x4][0x80] ;  /* 0x01001000ff0877ac */ /* 0x000e620008000a00 */
[----:B------:R-:W2:Y:S01]  /*6bf0*/  LDC.64 R2, c[0x4][R2] ;  /* 0x0100000002027b82 */ /* 0x000ea20000000a00 */
[----:B------:R-:W-:Y:S02]  /*6c00*/  HFMA2 R12, -RZ, RZ, 0, 5.9604644775390625e-08 ;  /* 0x00000001ff0c7431 */ /* 0x000fe400000001ff */
[----:B------:R-:W-:Y:S02]  /*6c10*/  IMAD.MOV.U32 R8, RZ, RZ, 0x70 ;  /* 0x00000070ff087424 */ /* 0x000fe400078e00ff */
[----:B------:R-:W-:Y:S01]  /*6c20*/  IMAD.MOV.U32 R13, RZ, RZ, RZ ;  /* 0x000000ffff0d7224 */ /* 0x000fe200078e00ff */
[----:B------:R-:W3:Y:S01]  /*6c30*/  LDCU.64 UR6, c[0x4][0x88] ;  /* 0x01001100ff0677ac */ /* 0x000ee20008000a00 */
[----:B------:R-:W4:Y:S01]  /*6c40*/  LDCU.64 UR4, c[0x4][0x8] ;  /* 0x01000100ff0477ac */ /* 0x000f220008000a00 */
[----:B-1----:R-:W-:Y:S02]  /*6c50*/  MOV R4, UR8 ;  /* 0x0000000800047c02 */ /* 0x002fe40008000f00 */
[----:B------:R-:W-:Y:S02]  /*6c60*/  MOV R5, UR9 ;  /* 0x0000000900057c02 */ /* 0x000fe40008000f00 */
[----:B---3--:R-:W-:Y:S01]  /*6c70*/  MOV R7, UR7 ;  /* 0x0000000700077c02 */ /* 0x008fe20008000f00 */
[----:B------:R-:W-:Y:S01]  /*6c80*/  IMAD.U32 R6, RZ, RZ, UR6 ;  /* 0x00000006ff067e24 */ /* 0x000fe2000f8e00ff */
[----:B----4-:R-:W-:Y:S01]  /*6c90*/  MOV R11, UR5 ;  /* 0x00000005000b7c02 */ /* 0x010fe20008000f00 */
[----:B------:R-:W-:Y:S02]  /*6ca0*/  IMAD.U32 R10, RZ, RZ, UR4 ;  /* 0x00000004ff0a7e24 */ /* 0x000fe4000f8e00ff */
[----:B------:R-:W-:Y:S07]  /*6cb0*/  LEPC R20, `(.L_x_90) ;  /* 0x000000001014794e */ /* 0x000fee0000000000 */
[----:B--2---:R-:W-:Y:S05]  /*6cc0*/  CALL.ABS.NOINC R2 ;  /* 0x0000000002007343 */ /* 0x004fea0003c00000 */
.L_x_90:
[----:B------:R-:W-:Y:S01]  /*6cd0*/  ISETP.NE.U32.AND P4, PT, R62, RZ, PT ;  /* 0x000000ff3e00720c */ /* 0x000fe20003f85070 */
[----:B------:R-:W-:Y:S01]  /*6ce0*/  UISETP.NE.AND UP2, UPT, UR50, URZ, UPT ;  /* 0x000000ff3200728c */ /* 0x000fe2000bf45270 */
[----:B------:R-:W-:Y:S01]  /*6cf0*/  ISETP.NE.U32.AND P2, PT, RZ, UR36, PT ;  /* 0x00000024ff007c0c */ /* 0x000fe2000bf45070 */
[----:B------:R-:W-:Y:S01]  /*6d00*/  UISETP.NE.U32.AND UP1, UPT, UR38, URZ, UPT ;  /* 0x000000ff2600728c */ /* 0x000fe2000bf25070 */
[----:B------:R-:W-:Y:S01]  /*6d10*/  ISETP.NE.AND.EX P4, PT, R63, RZ, PT, P4 ;  /* 0x000000ff3f00720c */ /* 0x000fe20003f85340 */
[----:B------:R-:W-:Y:S01]  /*6d20*/  UPLOP3.LUT UP0, UPT, UPT, UPT, UPT, 0x40, 0x4 ;  /* 0x000000000004789c */ /* 0x000fe20003f0e870 */
[----:B------:R-:W-:Y:S01]  /*6d30*/  ISETP.NE.AND.EX P2, PT, RZ, UR37, PT, P2 ;  /* 0x00000025ff007c0c */ /* 0x000fe2000bf45320 */
[----:B------:R-:W-:Y:S01]  /*6d40*/  UISETP.NE.AND.EX UP1, UPT, UR39, URZ, UPT, UP1 ;  /* 0x000000ff2700728c */ /* 0x000fe2000bf25310 */
[----:B------:R-:W-:Y:S04]  /*6d50*/  PLOP3.LUT P1, PT, PT, PT, UP2, 0x80, 0x8 ;  /* 0x000000000008781c */ /* 0x000fe80003f2f028 */
[----:B------:R-:W-:Y:S06]  /*6d60*/  @UP2 UPLOP3.LUT UP0, UPT, UPT, UPT, UP1, 0x80, 0x8 ;  /* 0x000000000008289c */ /* 0x000fec0003f0f010 */
[----:B------:R-:W-:Y:S01]  /*6d70*/  PLOP3.LUT P0, PT, PT, PT, UP0, 0x80, 0x8 ;  /* 0x000000000008781c */ /* 0x000fe20003f0f008 */
[----:B------:R-:W-:Y:S01]  /*6d80*/  @!UPT UIADD3 URZ, UPT, UPT, URZ, URZ, URZ ;  /* 0x000000fffffff290 */ /* 0x000fe2000fffe0ff */
[----:B------:R-:W-:Y:S11]  /*6d90*/  BRA.U !UP1, `(.L_x_92) ;  /* 0x0000000109387547 */ /* 0x000ff6000b800000 */
[----:B------:R-:W-:Y:S01]  /*6da0*/  UISETP.NE.U32.AND UP0, UPT, UR36, URZ, UPT ;  /* 0x000000ff2400728c */ /* 0x000fe2000bf05070 */
[----:B------:R-:W-:Y:S02]  /*6db0*/  HFMA2 R0, -RZ, RZ, 0, 5.9604644775390625e-08 ;  /* 0x00000001ff007431 */ /* 0x000fe400000001ff */
[----:B------:R-:W-:Y:S01]  /*6dc0*/  IMAD.MOV.U32 R67, RZ, RZ, 0x1 ;  /* 0x00000001ff437424 */ /* 0x000fe200078e00ff */
[----:B------:R-:W-:Y:S06]  /*6dd0*/  UISETP.NE.AND.EX UP0, UPT, UR37, URZ, UPT, UP0 ;  /* 0x000000ff2500728c */ /* 0x000fec000bf05300 */
[----:B------:R-:W-:Y:S05]  /*6de0*/  PLOP3.LUT P3, PT, PT, PT, UP0, 0x80, 0x8 ;  /* 0x000000000008781c */ /* 0x000fea0003f6f008 */
[----:B------:R-:W1:Y:S01]  /*6df0*/  @UP0 LDCU.64 UR6, c[0x0][0x988] ;  /* 0x00013100ff0607ac */ /* 0x000e620008000a00 */
[----:B------:R-:W-:Y:S07]  /*6e00*/  @UP0 UIMAD UR4, UR47, UR38, URZ ;  /* 0x000000262f0402a4 */ /* 0x000fee000f8e02ff */
[----:B------:R-:W-:Y:S01]  /*6e10*/  @!P3 PRMT R67, R0, 0x7610, R67 ;  /* 0x000076100043b816 */ /* 0x000fe20000000043 */
[----:B-1----:R-:W-:Y:S03]  /*6e20*/  @UP0 UIMAD.WIDE UR6, UR4, 0x4, UR6 ;  /* 0x00000004040608a5 */ /* 0x002fe6000f8e0206 */
[----:B------:R-:W1:Y:S03]  /*6e30*/  @!UP0 LDCU UR4, c[0x0][0x980] ;  /* 0x00013000ff0487ac */ /* 0x000e660008000800 */
[----:B------:R-:W-:Y:S01]  /*6e40*/  IMAD.U32 R2, RZ, RZ, UR6 ;  /* 0x00000006ff027e24 */ /* 0x000fe2000f8e00ff */
[----:B------:R-:W-:Y:S05]  /*6e50*/  MOV R3, UR7 ;  /* 0x0000000700037c02 */ /* 0x000fea0008000f00 */
[----:B-----5:R2:W5:Y:S02]  /*6e60*/  @P3 LDG.E R35, desc[UR48][R2.64] ;  /* 0x0000003002233981 */ /* 0x020564000c1e1900 */
[----:B-12---:R-:W-:Y:S02]  /*6e70*/  @!P3 IMAD.U32 R35, RZ, RZ, UR4 ;  /* 0x00000004ff23be24 */ /* 0x006fe4000f8e00ff */
.L_x_92:
[----:B------:R-:W-:Y:S05]  /*6e80*/  @!P4 BRA `(.L_x_93) ;  /* 0x000000000020c947 */ /* 0x000fea0003800000 */
[----:B------:R-:W-:Y:S04]  /*6e90*/  ISETP.NE.U32.AND P3, PT, R60, RZ, PT ;  /* 0x000000ff3c00720c */ /* 0x000fe80003f65070 */
[----:B------:R-:W-:Y:S11]  /*6ea0*/  ISETP.NE.AND.EX P3, PT, R61, RZ, PT, P3 ;  /* 0x000000ff3d00720c */ /* 0x000ff60003f65330 */
[----:B------:R-:W-:Y:S02]  /*6eb0*/  @!UPT UIADD3 URZ, UPT, UPT, URZ, URZ, URZ ;  /* 0x000000fffffff290 */ /* 0x000fe4000fffe0ff */
[----:B------:R-:W1:Y:S01]  /*6ec0*/  @P3 LDC.64 R2, c[0x0][0x9a8] ;  /* 0x00026a00ff023b82 */ /* 0x000e620000000a00 */
[----:B------:R-:W-:Y:S04]  /*6ed0*/  @P3 IMAD R0, R62, UR47, RZ ;  /* 0x0000002f3e003c24 */ /* 0x000fe8000f8e02ff */
[----:B-1----:R-:W-:Y:S05]  /*6ee0*/  @P3 IMAD.WIDE R2, R0, 0x4, R2 ;  /* 0x0000000400023825 */ /* 0x002fea00078e0202 */
[----:B-----5:R1:W5:Y:S02]  /*6ef0*/  @P3 LDG.E R33, desc[UR48][R2.64] ;  /* 0x0000003002213981 */ /* 0x020364000c1e1900 */
[----:B-1----:R-:W2:Y:S02]  /*6f00*/  @!P3 LDC R33, c[0x0][0x9a0] ;  /* 0x00026800ff21bb82 */ /* 0x002ea40000000800 */
.L_x_93:
[----:B-----5:R-:W-:Y:S01]  /*6f10*/  FSETP.NEU.AND P3, PT, R35, RZ, PT ;  /* 0x000000ff2300720b */ /* 0x020fe20003f6d000 */
[----:B------:R-:W-:Y:S01]  /*6f20*/  ULOP3.LUT UR4, UR56, 0x1, URZ, 0x3c, !UPT ;  /* 0x0000000138047892 */ /* 0x000fe2000f8e3cff */
[----:B------:R-:W-:Y:S01]  /*6f30*/  SEL R4, RZ, 0xffffffff, P2 ;  /* 0xffffffffff047807 */ /* 0x000fe20001000000 */
[----:B------:R-:W-:Y:S01]  /*6f40*/  BSSY B1, `(.L_x_94) ;  /* 0x0000047000017945 */ /* 0x000fe20003800000 */
[----:B------:R-:W-:Y:S01]  /*6f50*/  @P1 LOP3.LUT P2, RZ, R67, 0xff, RZ, 0xc0, !PT ;  /* 0x000000ff43ff1812 */ /* 0x000fe2000784c0ff */
[----:B------:R-:W-:Y:S01]  /*6f60*/  IMAD.MOV.U32 R88, RZ, RZ, 0x1 ;  /* 0x00000001ff587424 */ /* 0x000fe200078e00ff */
[----:B------:R-:W-:Y:S01]  /*6f70*/  @P1 SEL R3, RZ, 0xffffffff, P3 ;  /* 0xffffffffff031807 */ /* 0x000fe20001800000 */
[----:B------:R-:W-:Y:S01]  /*6f80*/  IMAD.U32 R42, RZ, RZ, UR4 ;  /* 0x00000004ff2a7e24 */ /* 0x000fe2000f8e00ff */
[----:B------:R-:W-:Y:S01]  /*6f90*/  LEA R87, R30, UR51, 0x3 ;  /* 0x000000331e577c11 */ /* 0x000fe2000f8e18ff */
[----:B------:R-:W-:Y:S01]  /*6fa0*/  IMAD.IADD R34, R32, 0x1, R17 ;  /* 0x0000000120227824 */ /* 0x000fe200078e0211 */
[C---:B------:R-:W-:Y:S01]  /*6fb0*/  @P0 SEL R3, R4.reuse, R3, !P2 ;  /* 0x0000000304030207 */ /* 0x040fe20005000000 */
[----:B------:R-:W-:Y:S01]  /*6fc0*/  IMAD.U32 R43, RZ, RZ, UR58 ;  /* 0x0000003aff2b7e24 */ /* 0x000fe2000f8e00ff */
[----:B------:R-:W-:Y:S02]  /*6fd0*/  SHF.L.U32 R0, R75, 0x1f, RZ ;  /* 0x0000001f4b007819 */ /* 0x000fe400000006ff */
[----:B------:R-:W-:Y:S02]  /*6fe0*/  CS2R R46, SRZ ;  /* 0x00000000002e7805 */ /* 0x000fe4000001ff00 */
[----:B------:R-:W-:Y:S02]  /*6ff0*/  @P1 LOP3.LUT R3, R3, 0x1, RZ, 0xc0, !PT ;  /* 0x0000000103031812 */ /* 0x000fe400078ec0ff */
[----:B------:R-:W-:Y:S02]  /*7000*/  CS2R R44, SRZ ;  /* 0x00000000002c7805 */ /* 0x000fe4000001ff00 */
[----:B------:R-:W-:Y:S02]  /*7010*/  PLOP3.LUT P2, PT, PT, PT, UP1, 0x80, 0x8 ;  /* 0x000000000008781c */ /* 0x000fe40003f4f018 */
[----:B------:R-:W-:Y:S02]  /*7020*/  CS2R R50, SRZ ;  /* 0x0000000000327805 */ /* 0x000fe4000001ff00 */
[----:B------:R-:W-:Y:S01]  /*7030*/  ISETP.NE.U32.OR P5, PT, R3, 0x1, !P1 ;  /* 0x000000010300780c */ /* 0x000fe20004fa5470 */
[----:B------:R-:W-:Y:S01]  /*7040*/  IMAD.U32 R3, RZ, RZ, UR58 ;  /* 0x0000003aff037e24 */ /* 0x000fe2000f8e00ff */
[----:B------:R-:W-:Y:S02]  /*7050*/  LOP3.LUT P4, R83, R67, 0xff, RZ, 0xc0, !PT ;  /* 0x000000ff43537812 */ /* 0x000fe4000788c0ff */
[----:B------:R-:W-:Y:S02]  /*7060*/  CS2R R48, SRZ ;  /* 0x0000000000307805 */ /* 0x000fe4000001ff00 */
[----:B------:R-:W-:Y:S02]  /*7070*/  P2R R84, PR, RZ, 0x20 ;  /* 0x00000020ff547803 */ /* 0x000fe40000000000 */
[----:B------:R-:W-:Y:S02]  /*7080*/  CS2R R54, SRZ ;  /* 0x0000000000367805 */ /* 0x000fe4000001ff00 */
[----:B------:R-:W-:Y:S02]  /*7090*/  LEA R2, R3, UR51, 0x3 ;  /* 0x0000003303027c11 */ /* 0x000fe4000f8e18ff */
[----:B------:R-:W-:Y:S02]  /*70a0*/  CS2R R52, SRZ ;  /* 0x0000000000347805 */ /* 0x000fe4000001ff00 */
[----:B------:R-:W-:Y:S02]  /*70b0*/  SEL R3, RZ, 0xffffffff, P3 ;  /* 0xffffffffff037807 */ /* 0x000fe40001800000 */
[----:B------:R-:W-:Y:S02]  /*70c0*/  CS2R R58, SRZ ;  /* 0x00000000003a7805 */ /* 0x000fe4000001ff00 */
[----:B------:R-:W-:Y:S02]  /*70d0*/  CS2R R56, SRZ ;  /* 0x0000000000387805 */ /* 0x000fe4000001ff00 */
[----:B------:R-:W-:Y:S02]  /*70e0*/  @P2 SEL R3, R4, R3, !P4 ;  /* 0x0000000304032207 */ /* 0x000fe40006000000 */
[----:B------:R-:W-:Y:S02]  /*70f0*/  @P5 SHF.L.U32 R5, R42, 0x1f, RZ ;  /* 0x0000001f2a055819 */ /* 0x000fe400000006ff */
[----:B------:R-:W-:Y:S02]  /*7100*/  LOP3.LUT R3, R3, 0x1, RZ, 0xc0, !PT ;  /* 0x0000000103037812 */ /* 0x000fe400078ec0ff */
[----:B------:R-:W1:Y:S02]  /*7110*/  @P5 SYNCS.PHASECHK.TRANS64.TRYWAIT P1, [R2+URZ+0xc0], R5 ;  /* 0x0000c005020055a7 */ /* 0x000e6400080211ff */
[----:B------:R-:W-:Y:S04]  /*7120*/  ISETP.NE.U32.AND P2, PT, R3, 0x1, PT ;  /* 0x000000010300780c */ /* 0x000fe80003f45070 */
[----:B------:R-:W-:Y:S01]  /*7130*/  P2R R89, PR, RZ, 0x4 ;  /* 0x00000004ff597803 */ /* 0x000fe20000000000 */
[----:B------:R3:W4:Y:S01]  /*7140*/  SYNCS.PHASECHK.TRANS64.TRYWAIT P0, [R87+URZ+0x110], R0 ;  /* 0x00011000570075a7 */ /* 0x00072200080011ff */
[----:B-1----:R-:W-:Y:S01]  /*7150*/  @P5 SEL R88, RZ, 0x1, !P1 ;  /* 0x00000001ff585807 */ /* 0x002fe20004800000 */
[----:B---3--:R-:W-:Y:S06]  /*7160*/  @!P5 BRA `(.L_x_95) ;  /* 0x000000000090d947 */ /* 0x008fec0003800000 */
[----:B------:R-:W-:Y:S01]  /*7170*/  HFMA2 R55, -RZ, RZ, 0, 0 ;  /* 0x00000000ff377431 */ /* 0x000fe200000001ff */
[----:B------:R-:W-:Y:S01]  /*7180*/  ISETP.NE.AND P1, PT, R88, RZ, PT ;  /* 0x000000ff5800720c */ /* 0x000fe20003f25270 */
[----:B------:R-:W-:Y:S01]  /*7190*/  IMAD.U32 R5, RZ, RZ, UR58 ;  /* 0x0000003aff057e24 */ /* 0x000fe2000f8e00ff */
[----:B------:R-:W-:Y:S11]  /*71a0*/  BSSY B0, `(.L_x_96) ;  /* 0x0000005000007945 */ /* 0x000ff60003800000 */
[----:B------:R-:W-:Y:S05]  /*71b0*/  @P1 BRA `(.L_x_97) ;  /* 0x00000000000c1947 */ /* 0x000fea0003800000 */
[----:B------:R-:W-:Y:S04]  /*71c0*/  SHF.L.U32 R3, R42, 0x1f, RZ ;  /* 0x0000001f2a037819 */ /* 0x000fe800000006ff */
[----:B------:R-:W1:Y:S02]  /*71d0*/  SYNCS.PHASECHK.TRANS64.TRYWAIT P1, [R2+URZ+0xc0], R3 ;  /* 0x0000c003020075a7 */ /* 0x000e6400080211ff */
[----:B-1----:R-:W-:Y:S05]  /*71e0*/  @!P1 BRA `(.L_x_98) ;  /* 0x0000002000889947 */ /* 0x002fea0003800000 */
.L_x_97:
[----:B------:R-:W-:Y:S05]  /*71f0*/  BSYNC B0 ;  /* 0x0000000000007941 */ /* 0x000fea0003800000 */
.L_x_96:
[----:B------:R-:W-:Y:S01]  /*7200*/  ISETP.NE.AND P1, PT, R89, RZ, PT ;  /* 0x000000ff5900720c */ /* 0x000fe20003f25270 */
[----:B------:R-:W-:Y:S01]  /*7210*/  IMAD.MOV.U32 R54, RZ, RZ, RZ ;  /* 0x000000ffff367224 */ /* 0x000fe200078e00ff */
[----:B------:R-:W-:Y:S02]  /*7220*/  CS2R R52, SRZ ;  /* 0x0000000000347805 */ /* 0x000fe4000001ff00 */
[----:B------:R-:W-:Y:S02]  /*7230*/  CS2R R58, SRZ ;  /* 0x00000000003a7805 */ /* 0x000fe4000001ff00 */
[----:B------:R-:W-:Y:S02]  /*7240*/  CS2R R56, SRZ ;  /* 0x0000000000387805 */ /* 0x000fe4000001ff00 */
[----:B------:R-:W-:Y:S02]  /*7250*/  CS2R R50, SRZ ;  /* 0x0000000000327805 */ /* 0x000fe4000001ff00 */
[----:B------:R-:W-:Y:S02]  /*7260*/  CS2R R48, SRZ ;  /* 0x0000000000307805 */ /* 0x000fe4000001ff00 */
[----:B------:R-:W-:Y:S02]  /*7270*/  CS2R R46, SRZ ;  /* 0x00000000002e7805 */ /* 0x000fe4000001ff00 */
[----:B------:R-:W-:Y:S01]  /*7280*/  CS2R R44, SRZ ;  /* 0x00000000002c7805 */ /* 0x000fe2000001ff00 */
[----:B------:R-:W-:Y:S01]  /*7290*/  @P1 IMAD R5, R5, 0x800, R76 ;  /* 0x0000080005051824 */ /* 0x000fe200078e024c */
[----:B------:R-:W-:Y:S05]  /*72a0*/  @P1 WARPSYNC.ALL ;  /* 0x0000000000001948 */ /* 0x000fea0003800000 */
[----:B------:R-:W-:Y:S01]  /*72b0*/  @P1 LEA R5, R5, UR51, 0x2 ;  /* 0x0000003305051c11 */ /* 0x000fe2000f8e10ff */
[----:B------:R-:W-:Y:S04]  /*72c0*/  UIADD3 UR5, UPT, UPT, UR58, 0x1, URZ ;  /* 0x000000013a057890 */ /* 0x000fe8000fffe0ff */
[----:B------:R3:W2:Y:S01]  /*72d0*/  @P1 LDSM.16.M88.4 R56, [R5+0x400] ;  /* 0x000400000538183b */ /* 0x0006a20000000200 */
[----:B------:R-:W-:Y:S01]  /*72e0*/  @P1 VIADD R7, R5, 0x400 ;  /* 0x0000040005071836 */ /* 0x000fe20000000000 */
[----:B------:R-:W-:Y:S01]  /*72f0*/  UISETP.NE.AND UP0, UPT, UR5, 0x3, UPT ;  /* 0x000000030500788c */ /* 0x000fe2000bf05270 */
[C---:B-1----:R-:W-:Y:S02]  /*7300*/  @P1 IMAD R3, R81.reuse, 0x4, R5 ;  /* 0x0000000451031824 */ /* 0x042fe400078e0205 */
[C---:B------:R-:W-:Y:S01]  /*7310*/  @P1 IMAD R6, R80.reuse, 0x4, R7 ;  /* 0x0000000450061824 */ /* 0x040fe200078e0207 */
[----:B------:R-:W-:Y:S01]  /*7320*/  USEL UR4, URZ, 0x1, UP0 ;  /* 0x00000001ff047887 */ /* 0x000fe20008000000 */
[----:B------:R-:W-:Y:S01]  /*7330*/  @P1 IMAD R2, R80, 0x4, R5 ;  /* 0x0000000450021824 */ /* 0x000fe200078e0205 */
[----:B------:R3:W1:Y:S01]  /*7340*/  @P1 LDSM.16.M88.4 R52, [R3+0x400] ;  /* 0x000400000334183b */ /* 0x0006620000000200 */
[----:B------:R-:W-:Y:S01]  /*7350*/  @P1 IMAD R4, R81, 0x4, R6 ;  /* 0x0000000451041824 */ /* 0x000fe200078e0206 */
[----:B------:R-:W-:Y:S02]  /*7360*/  USEL UR5, UR5, URZ, UP0 ;  /* 0x000000ff05057287 */ /* 0x000fe40008000000 */
[----:B------:R3:W1:Y:S01]  /*7370*/  @P1 LDSM.16.M88.4 R48, [R2+0x400] ;  /* 0x000400000230183b */ /* 0x0006620000000200 */
[----:B------:R-:W-:Y:S03]  /*7380*/  LOP3.LUT R42, R42, UR4, RZ, 0x3c, !PT ;  /* 0x000000042a2a7c12 */ /* 0x000fe6000f8e3cff */
[----:B------:R3:W1:Y:S01]  /*7390*/  @P1 LDSM.16.M88.4 R44, [R4] ;  /* 0x00000000042c183b */ /* 0x0006620000000200 */
[----:B------:R-:W-:Y:S03]  /*73a0*/  IMAD.U32 R43, RZ, RZ, UR5 ;  /* 0x00000005ff2b7e24 */ /* 0x000fe6000f8e00ff */
.L_x_95:
[----:B------:R-:W-:Y:S05]  /*73b0*/  BSYNC B1 ;  /* 0x0000000000017941 */ /* 0x000fea0003800000 */
.L_x_94:
[----:B---3--:R-:W-:Y:S04]  /*73c0*/  SHF.R.U32.HI R3, RZ, 0x15, R34 ;  /* 0x00000015ff037819 */ /* 0x008fe80000011622 */
[----:B------:R-:W-:Y:S01]  /*73d0*/  LOP3.LUT P1, RZ, R3, 0x3, R78, 0x48, !PT ;  /* 0x0000000303ff7812 */ /* 0x000fe2000782484e */
[----:B------:R-:W-:Y:S01]  /*73e0*/  @!UPT UIADD3 URZ, UPT, UPT, URZ, URZ, URZ ;  /* 0x000000fffffff290 */ /* 0x000fe2000fffe0ff */
[----:B----4-:R-:W-:Y:S11]  /*73f0*/  @P0 BRA `(.L_x_99) ;  /* 0x0000000000080947 */ /* 0x010ff60003800000 */
[----:B------:R-:W3:Y:S02]  /*7400*/  SYNCS.PHASECHK.TRANS64.TRYWAIT P0, [R87+URZ+0x110], R0 ;  /* 0x00011000570075a7 */ /* 0x000ee400080011ff */
[----:B---3--:R-:W-:Y:S05]  /*7410*/  @!P0 BRA `(.L_x_100) ;  /* 0x0000002000108947 */ /* 0x008fea0003800000 */
.L_x_99:
[----:B------:R-:W-:Y:S05]  /*7420*/  @!P1 BRA `(.L_x_101) ;  /* 0x0000000000409947 */ /* 0x000fea0003800000 */
[----:B------:R-:W4:Y:S01]  /*7430*/  LDCU.64 UR8, c[0x4][0x70] ;  /* 0x01000e00ff0877ac */ /* 0x000f220008000a00 */
[----:B------:R-:W-:Y:S01]  /*7440*/  MOV R3, 0x0 ;  /* 0x0000000000037802 */ /* 0x000fe20000000f00 */
[----:B------:R-:W-:Y:S02]  /*7450*/  HFMA2 R12, -RZ, RZ, 0, 5.9604644775390625e-08 ;  /* 0x00000001ff0c7431 */ /* 0x000fe400000001ff */
[----:B------:R-:W-:Y:S02]  /*7460*/  IMAD.MOV.U32 R8, RZ, RZ, 0x192 ;  /* 0x00000192ff087424 */ /* 0x000fe400078e00ff */
[----:B------:R-:W-:Y:S01]  /*7470*/  IMAD.MOV.U32 R13, RZ, RZ, RZ ;  /* 0x000000ffff0d7224 */ /* 0x000fe200078e00ff */
[----:B------:R-:W5:Y:S01]  /*7480*/  LDCU.64 UR6, c[0x4][0x78] ;  /* 0x01000f00ff0677ac */ /* 0x000f620008000a00 */
[----:B------:R-:W1:Y:S01]  /*7490*/  LDC.64 R2, c[0x4][R3] ;  /* 0x0100000003027b82 */ /* 0x000e620000000a00 */
[----:B------:R-:W2:Y:S01]  /*74a0*/  LDCU.64 UR4, c[0x4][0x10] ;  /* 0x01000200ff0477ac */ /* 0x000ea20008000a00 */
[----:B----4-:R-:W-:Y:S01]  /*74b0*/  MOV R5, UR9 ;  /* 0x0000000900057c02 */ /* 0x010fe20008000f00 */
[----:B------:R-:W-:Y:S01]  /*74c0*/  IMAD.U32 R4, RZ, RZ, UR8 ;  /* 0x00000008ff047e24 */ /* 0x000fe2000f8e00ff */
[----:B-----5:R-:W-:Y:S01]  /*74d0*/  MOV R7, UR7 ;  /* 0x0000000700077c02 */ /* 0x020fe20008000f00 */
[----:B------:R-:W-:Y:S01]  /*74e0*/  IMAD.U32 R6, RZ, RZ, UR6 ;  /* 0x00000006ff067e24 */ /* 0x000fe2000f8e00ff */
[----:B--2---:R-:W-:Y:S01]  /*74f0*/  MOV R11, UR5 ;  /* 0x00000005000b7c02 */ /* 0x004fe20008000f00 */
[----:B------:R-:W-:Y:S02]  /*7500*/  IMAD.U32 R10, RZ, RZ, UR4 ;  /* 0x00000004ff0a7e24 */ /* 0x000fe4000f8e00ff */
[----:B------:R-:W-:Y:S07]  /*7510*/  LEPC R20, `(.L_x_101) ;  /* 0x000000001014794e */ /* 0x000fee0000000000 */
[----:B-1-3--:R-:W-:Y:S05]  /*7520*/  CALL.ABS.NOINC R2 ;  /* 0x0000000002007343 */ /* 0x00afea0003c00000 */
.L_x_101:
[----:B--2---:R-:W-:Y:S01]  /*7530*/  LOP3.LUT R20, R56, 0xffffe000, RZ, 0xc0, !PT ;  /* 0xffffe00038147812 */ /* 0x004fe200078ec0ff */
[----:B------:R-:W-:Y:S05]  /*7540*/  WARPSYNC.ALL ;  /* 0x0000000000007948 */ /* 0x000fea0003800000 */
[----:B------:R-:W-:Y:S01]  /*7550*/  R2UR UR4, R34 ;  /* 0x00000000220472ca */ /* 0x000fe200000e0000 */
[----:B------:R-:W-:Y:S01]  /*7560*/  IMAD.SHL.U32 R86, R81, 0x4, RZ ;  /* 0x0000000451567824 */ /* 0x000fe200078e00ff */
[----:B------:R-:W-:Y:S01]  /*7570*/  LOP3.LUT R21, R57, 0xffffe000, RZ, 0xc0, !PT ;  /* 0xffffe00039157812 */ /* 0x000fe200078ec0ff */
[----:B------:R-:W-:Y:S01]  /*7580*/  IMAD.U32 R85, RZ, RZ, UR58 ;  /* 0x0000003aff557e24 */ /* 0x000fe2000f8e00ff */
[----:B------:R-:W-:Y:S01]  /*7590*/  LOP3.LUT R40, R58, 0xffffe000, RZ, 0xc0, !PT ;  /* 0xffffe0003a287812 */ /* 0x000fe200078ec0ff */
[----:B------:R-:W-:Y:S01]  /*75a0*/  BSSY.RECONVERGENT B0, `(.L_x_102) ;  /* 0x0000059000007945 */ /* 0x000fe20003800200 */
[----:B-1----:R-:W-:Y:S01]  /*75b0*/  LOP3.LUT R41, R54, 0xffffe000, RZ, 0xc0, !PT ;  /* 0xffffe00036297812 */ /* 0x002fe200078ec0ff */
[----:B------:R-:W-:Y:S01]  /*75c0*/  IMAD R90, R85, 0x800, R76 ;  /* 0x00000800555a7824 */ /* 0x000fe200078e024c */
[----:B------:R-:W-:Y:S01]  /*75d0*/  ISETP.NE.AND P0, PT, R77, RZ, PT ;  /* 0x000000ff4d00720c */ /* 0x000fe20003f05270 */
[----:B------:R-:W-:Y:S03]  /*75e0*/  IMAD.SHL.U32 R85, R80, 0x4, RZ ;  /* 0x0000000450557824 */ /* 0x000fe600078e00ff */
[----:B------:R-:W-:Y:S01]  /*75f0*/  LEA R90, R90, UR51, 0x2 ;  /* 0x000000335a5a7c11 */ /* 0x000fe2000f8e10ff */
[----:B------:R-:W3:Y:S03]  /*7600*/  LDTM.16dp128bit.x8 R4, tmem[UR4] ;  /* 0x00000004000479ee */ /* 0x000ee60008180000 */
[C-C-:B------:R-:W-:Y:S02]  /*7610*/  IADD3 R93, PT, PT, R86.reuse, 0x400, R90.reuse ;  /* 0x00000400565d7810 */ /* 0x140fe40007ffe05a */
[----:B------:R-:W-:Y:S05]  /*7620*/  IADD3 R91, PT, PT, R85, 0x400, R90 ;  /* 0x00000400555b7810 */ /* 0x000fea0007ffe05a */
[----:B------:R-:W-:Y:S02]  /*7630*/  IMAD.IADD R92, R86, 0x1, R91 ;  /* 0x00000001565c7824 */ /* 0x000fe400078e025b */
[C---:B---3--:R-:W-:Y:S01]  /*7640*/  FMUL R0, R33.reuse, R4 ;  /* 0x0000000421007220 */ /* 0x048fe20000400000 */
[C---:B------:R-:W-:Y:S01]  /*7650*/  FMUL R2, R33.reuse, R5 ;  /* 0x0000000521027220 */ /* 0x040fe20000400000 */
[C---:B------:R-:W-:Y:S01]  /*7660*/  FMUL R3, R33.reuse, R6 ;  /* 0x0000000621037220 */ /* 0x040fe20000400000 */
[----:B------:R-:W-:Y:S01]  /*7670*/  FMUL R7, R33, R7 ;  /* 0x0000000721077220 */ /* 0x000fe20000400000 */
[----:B------:R-:W-:Y:S01]  /*7680*/  FFMA R36, R35, R20, R0 ;  /* 0x0000001423247223 */ /* 0x000fe20000000000 */
[----:B------:R-:W-:Y:S01]  /*7690*/  LOP3.LUT R20, R59, 0xffffe000, RZ, 0xc0, !PT ;  /* 0xffffe0003b147812 */ /* 0x000fe200078ec0ff */
[C---:B------:R-:W-:Y:S01]  /*76a0*/  FFMA R37, R35.reuse, R21, R2 ;  /* 0x0000001523257223 */ /* 0x040fe20000000002 */
[----:B------:R-:W-:Y:S01]  /*76b0*/  LOP3.LUT R21, R52, 0xffffe000, RZ, 0xc0, !PT ;  /* 0xffffe00034157812 */ /* 0x000fe200078ec0ff */
[----:B------:R-:W-:Y:S01]  /*76c0*/  FFMA R38, R35, R40, R3 ;  /* 0x0000002823267223 */ /* 0x000fe20000000003 */
[----:B------:R-:W-:Y:S01]  /*76d0*/  LOP3.LUT R40, R53, 0xffffe000, RZ, 0xc0, !PT ;  /* 0xffffe00035287812 */ /* 0x000fe200078ec0ff */
[----:B------:R-:W-:Y:S01]  /*76e0*/  FMUL R4, R33, R8 ;  /* 0x0000000821047220 */ /* 0x000fe20000400000 */
[----:B------:R-:W-:Y:S01]  /*76f0*/  F2FP.TF32.F32.PACK_B R36, R36 ;  /* 0x00000024ff24723e */ /* 0x000fe200024050ff */
[----:B------:R-:W-:Y:S01]  /*7700*/  FFMA R39, R35, R20, R7 ;  /* 0x0000001423277223 */ /* 0x000fe20000000007 */
[----:B------:R-:W-:Y:S01]  /*7710*/  LOP3.LUT R20, R55, 0xffffe000, RZ, 0xc0, !PT ;  /* 0xffffe00037147812 */ /* 0x000fe200078ec0ff */
[C---:B------:R-:W-:Y:S01]  /*7720*/  FMUL R5, R33.reuse, R9 ;  /* 0x0000000921057220 */ /* 0x040fe20000400000 */
[----:B------:R-:W-:Y:S01]  /*7730*/  F2FP.TF32.F32.PACK_B R37, R37 ;  /* 0x00000025ff25723e */ /* 0x000fe200024050ff */
[C---:B------:R-:W-:Y:S01]  /*7740*/  FMUL R6, R33.reuse, R10 ;  /* 0x0000000a21067220 */ /* 0x040fe20000400000 */
[----:B------:R-:W-:Y:S01]  /*7750*/  F2FP.TF32.F32.PACK_B R38, R38 ;  /* 0x00000026ff26723e */ /* 0x000fe200024050ff */
[----:B------:R-:W-:Y:S01]  /*7760*/  FMUL R11, R33, R11 ;  /* 0x0000000b210b7220 */ /* 0x000fe20000400000 */
[----:B------:R-:W-:Y:S01]  /*7770*/  F2FP.TF32.F32.PACK_B R39, R39 ;  /* 0x00000027ff27723e */ /* 0x000fe200024050ff */
[C---:B------:R-:W-:Y:S01]  /*7780*/  FFMA R4, R35.reuse, R21, R4 ;  /* 0x0000001523047223 */ /* 0x040fe20000000004 */
[----:B------:R-:W-:Y:S01]  /*7790*/  LOP3.LUT R21, R48, 0xffffe000, RZ, 0xc0, !PT ;  /* 0xffffe00030157812 */ /* 0x000fe200078ec0ff */
[----:B------:R-:W-:Y:S01]  /*77a0*/  FFMA R5, R35, R40, R5 ;  /* 0x0000002823057223 */ /* 0x000fe20000000005 */
[----:B------:R-:W-:Y:S01]  /*77b0*/  LOP3.LUT R40, R51, 0xffffe000, RZ, 0xc0, !PT ;  /* 0xffffe00033287812 */ /* 0x000fe200078ec0ff */
[----:B------:R-:W-:Y:S01]  /*77c0*/  FFMA R6, R35, R41, R6 ;  /* 0x0000002923067223 */ /* 0x000fe20000000006 */
[----:B------:R-:W-:Y:S01]  /*77d0*/  LOP3.LUT R41, R50, 0xffffe000, RZ, 0xc0, !PT ;  /* 0xffffe00032297812 */ /* 0x000fe200078ec0ff */
[----:B------:R-:W-:Y:S01]  /*77e0*/  FMUL R8, R33, R12 ;  /* 0x0000000c21087220 */ /* 0x000fe20000400000 */
[----:B------:R-:W-:Y:S01]  /*77f0*/  F2FP.TF32.F32.PACK_B R4, R4 ;  /* 0x00000004ff04723e */ /* 0x000fe200024050ff */
[----:B------:R-:W-:Y:S01]  /*7800*/  FFMA R7, R35, R20, R11 ;  /* 0x0000001423077223 */ /* 0x000fe2000000000b */
[----:B------:R-:W-:Y:S01]  /*7810*/  LOP3.LUT R20, R49, 0xffffe000, RZ, 0xc0, !PT ;  /* 0xffffe00031147812 */ /* 0x000fe200078ec0ff */
[----:B------:R-:W-:Y:S01]  /*7820*/  FMUL R9, R33, R13 ;  /* 0x0000000d21097220 */ /* 0x000fe20000400000 */
[----:B------:R-:W-:Y:S01]  /*7830*/  F2FP.TF32.F32.PACK_B R5, R5 ;  /* 0x00000005ff05723e */ /* 0x000fe200024050ff */
[----:B------:R1:W-:Y:S01]  /*7840*/  STSM.16.M88.4 [R90+0x400], R36 ;  /* 0x000400245a007844 */ /* 0x0003e20000000200 */
[----:B------:R-:W-:Y:S01]  /*7850*/  F2FP.TF32.F32.PACK_B R6, R6 ;  /* 0x00000006ff06723e */ /* 0x000fe200024050ff */
[----:B------:R-:W-:Y:S01]  /*7860*/  FFMA R8, R35, R21, R8 ;  /* 0x0000001523087223 */ /* 0x000fe20000000008 */
[----:B------:R-:W-:Y:S01]  /*7870*/  LOP3.LUT R21, R44, 0xffffe000, RZ, 0xc0, !PT ;  /* 0xffffe0002c157812 */ /* 0x000fe200078ec0ff */
[C---:B------:R-:W-:Y:S01]  /*7880*/  FMUL R10, R33.reuse, R14 ;  /* 0x0000000e210a7220 */ /* 0x040fe20000400000 */
[C---:B------:R-:W-:Y:S01]  /*7890*/  FMUL R15, R33.reuse, R15 ;  /* 0x0000000f210f7220 */ /* 0x040fe20000400000 */
[----:B------:R-:W-:Y:S01]  /*78a0*/  FMUL R12, R33, R16 ;  /* 0x00000010210c7220 */ /* 0x000fe20000400000 */
[C---:B------:R-:W-:Y:S01]  /*78b0*/  FFMA R9, R35.reuse, R20, R9 ;  /* 0x0000001423097223 */ /* 0x040fe20000000009 */
[C---:B------:R-:W-:Y:S01]  /*78c0*/  FFMA R10, R35.reuse, R41, R10 ;  /* 0x00000029230a7223 */ /* 0x040fe2000000000a */
[C---:B------:R-:W-:Y:S01]  /*78d0*/  FFMA R11, R35.reuse, R40, R15 ;  /* 0x00000028230b7223 */ /* 0x040fe2000000000f */
[----:B------:R-:W-:Y:S01]  /*78e0*/  FFMA R12, R35, R21, R12 ;  /* 0x00000015230c7223 */ /* 0x000fe2000000000c */
[----:B------:R-:W-:Y:S01]  /*78f0*/  LOP3.LUT R20, R45, 0xffffe000, RZ, 0xc0, !PT ;  /* 0xffffe0002d147812 */ /* 0x000fe200078ec0ff */
[C---:B------:R-:W-:Y:S01]  /*7900*/  FMUL R13, R33.reuse, R17 ;  /* 0x00000011210d7220 */ /* 0x040fe20000400000 */
[----:B------:R-:W-:Y:S01]  /*7910*/  LOP3.LUT R21, R46, 0xffffe000, RZ, 0xc0, !PT ;  /* 0xffffe0002e157812 */ /* 0x000fe200078ec0ff */
[----:B------:R-:W-:Y:S01]  /*7920*/  FMUL R14, R33, R18 ;  /* 0x00000012210e7220 */ /* 0x000fe20000400000 */
[----:B------:R-:W-:Y:S01]  /*7930*/  LOP3.LUT R40, R47, 0xffffe000, RZ, 0xc0, !PT ;  /* 0xffffe0002f287812 */ /* 0x000fe200078ec0ff */
[----:B------:R-:W-:Y:S01]  /*7940*/  FMUL R19, R33, R19 ;  /* 0x0000001321137220 */ /* 0x000fe20000400000 */
[----:B------:R-:W-:Y:S01]  /*7950*/  F2FP.TF32.F32.PACK_B R7, R7 ;  /* 0x00000007ff07723e */ /* 0x000fe200024050ff */
[C---:B------:R-:W-:Y:S01]  /*7960*/  FFMA R13, R35.reuse, R20, R13 ;  /* 0x00000014230d7223 */ /* 0x040fe2000000000d */
[C---:B------:R-:W-:Y:S01]  /*7970*/  FFMA R14, R35.reuse, R21, R14 ;  /* 0x00000015230e7223 */ /* 0x040fe2000000000e */
[----:B------:R-:W-:Y:S01]  /*7980*/  FFMA R15, R35, R40, R19 ;  /* 0x00000028230f7223 */ /* 0x000fe20000000013 */
[----:B------:R-:W-:Y:S01]  /*7990*/  F2FP.TF32.F32.PACK_B R8, R8 ;  /* 0x00000008ff08723e */ /* 0x000fe200024050ff */
[----:B------:R1:W-:Y:S01]  /*79a0*/  STSM.16.M88.4 [R93], R4 ;  /* 0x000000045d007844 */ /* 0x0003e20000000200 */
[----:B------:R-:W-:Y:S02]  /*79b0*/  F2FP.TF32.F32.PACK_B R9, R9 ;  /* 0x00000009ff09723e */ /* 0x000fe400024050ff */
[----:B------:R-:W-:Y:S02]  /*79c0*/  F2FP.TF32.F32.PACK_B R10, R10 ;  /* 0x0000000aff0a723e */ /* 0x000fe400024050ff */
[----:B------:R-:W-:Y:S02]  /*79d0*/  F2FP.TF32.F32.PACK_B R11, R11 ;  /* 0x0000000bff0b723e */ /* 0x000fe400024050ff */
[----:B------:R-:W-:Y:S02]  /*79e0*/  F2FP.TF32.F32.PACK_B R12, R12 ;  /* 0x0000000cff0c723e */ /* 0x000fe400024050ff */
[----:B------:R-:W-:Y:S01]  /*79f0*/  F2FP.TF32.F32.PACK_B R13, R13 ;  /* 0x0000000dff0d723e */ /* 0x000fe200024050ff */
[----:B------:R1:W-:Y:S01]  /*7a00*/  STSM.16.M88.4 [R91], R8 ;  /* 0x000000085b007844 */ /* 0x0003e20000000200 */
[----:B------:R-:W-:Y:S02]  /*7a10*/  F2FP.TF32.F32.PACK_B R14, R14 ;  /* 0x0000000eff0e723e */ /* 0x000fe400024050ff */
[----:B------:R-:W-:Y:S05]  /*7a20*/  F2FP.TF32.F32.PACK_B R15, R15 ;  /* 0x0000000fff0f723e */ /* 0x000fea00024050ff */
[----:B------:R1:W-:Y:S01]  /*7a30*/  STSM.16.M88.4 [R92], R12 ;  /* 0x0000000c5c007844 */ /* 0x0003e20000000200 */
[----:B------:R-:W-:Y:S01]  /*7a40*/  @!PT LDS RZ, [RZ] ;  /* 0x00000000fffff984 */ /* 0x000fe20000000800 */
[----:B------:R-:W-:Y:S01]  /*7a50*/  @!PT LDS RZ, [RZ] ;  /* 0x00000000fffff984 */ /* 0x000fe20000000800 */
[----:B------:R-:W-:Y:S01]  /*7a60*/  @!PT LDS RZ, [RZ] ;  /* 0x00000000fffff984 */ /* 0x000fe20000000800 */
[----:B------:R-:W-:Y:S01]  /*7a70*/  @!PT LDS RZ, [RZ] ;  /* 0x00000000fffff984 */ /* 0x000fe20000000800 */
[----:B------:R2:W-:Y:S07]  /*7a80*/  MEMBAR.ALL.CTA ;  /* 0x0000000000007992 */ /* 0x0005ee0000008000 */
[----:B--2---:R-:W2:Y:S02]  /*7a90*/  FENCE.VIEW.ASYNC.S ;  /* 0x00000000000073c6 */ /* 0x004ea40000000000 */
[----:B--2---:R-:W-:Y:S06]  /*7aa0*/  BAR.SYNC.DEFER_BLOCKING 0x1, 0x80 ;  /* 0x0042000000007b1d */ /* 0x004fec0000010000 */
[----:B------:R-:W-:Y:S05]  /*7ab0*/  @P0 BRA `(.L_x_103) ;  /* 0x00000000001c0947 */ /* 0x000fea0003800000 */
[----:B------:R-:W-:Y:S02]  /*7ac0*/  UIADD3 UR4, UP0, UPT, UR60, 0x780, URZ ;  /* 0x000007803c047890 */ /* 0x000fe4000ff1e0ff */
[----:B------:R-:W-:Y:S02]  /*7ad0*/  ULEA UR6, UR58, UR51, 0xd ;  /* 0x000000333a067291 */ /* 0x000fe4000f8e68ff */
[----:B------:R-:W-:Y:S02]  /*7ae0*/  UIADD3.X UR5, UPT, UPT, URZ, UR61, URZ, UP0, !UPT ;  /* 0x0000003dff057290 */ /* 0x000fe400087fe4ff */
[----:B------:R-:W-:Y:S01]  /*7af0*/  UIADD3 UR40, UPT, UPT, UR6, 0x400, URZ ;  /* 0x0000040006287890 */ /* 0x000fe2000fffe0ff */
[----:B------:R-:W-:Y:S08]  /*7b00*/  UMOV UR41, UR52 ;  /* 0x0000003400297c82 */ /* 0x000ff00008000000 */
[----:B------:R2:W-:Y:S02]  /*7b10*/  UTMASTG.5D [UR40], [UR4] ;  /* 0x00000028040073b5 */ /* 0x0005e40008020000 */
[----:B--2---:R0:W-:Y:S02]  /*7b20*/  UTMACMDFLUSH ;  /* 0x00000000000079b7 */ /* 0x0041e40000000000 */
.L_x_103:
[----:B------:R-:W-:Y:S05]  /*7b30*/  BSYNC.RECONVERGENT B0 ;  /* 0x0000000000007941 */ /* 0x000fea0003800200 */
.L_x_102:
[----:B------:R-:W-:Y:S01]  /*7b40*/  UIADD3 UR47, UPT, UPT, UR58, 0x1, URZ ;  /* 0x000000013a2f7890 */ /* 0x000fe2000fffe0ff */
[----:B------:R-:W-:Y:S03]  /*7b50*/  BSSY.RECONVERGENT B0, `(.L_x_104) ;  /* 0x0000005000007945 */ /* 0x000fe60003800200 */
[----:B------:R-:W-:Y:S04]  /*7b60*/  UISETP.NE.AND UP0, UPT, UR47, 0x3, UPT ;  /* 0x000000032f00788c */ /* 0x000fe8000bf05270 */
[----:B------:R-:W-:Y:S01]  /*7b70*/  USEL UR59, UR47, URZ, UP0 ;  /* 0x000000ff2f3b7287 */ /* 0x000fe20008000000 */
[----:B------:R-:W-:Y:S11]  /*7b80*/  @P0 BRA `(.L_x_105) ;  /* 0x0000000000040947 */ /* 0x000ff60003800000 */
[----:B------:R-:W-:Y:S04]  /*7b90*/  DEPBAR.LE SB0, 0x1 ;  /* 0x000080400000791a */ /* 0x000fe80000000000 */
.L_x_105:
[----:B------:R-:W-:Y:S05]  /*7ba0*/  BSYNC.RECONVERGENT B0 ;  /* 0x0000000000007941 */ /* 0x000fea0003800200 */
.L_x_104:
[----:B------:R-:W-:Y:S01]  /*7bb0*/  BAR.SYNC.DEFER_BLOCKING 0x1, 0x80 ;  /* 0x0042000000007b1d */ /* 0x000fe20000010000 */
[----:B------:R-:W-:Y:S01]  /*7bc0*/  ISETP.NE.AND P1, PT, R84, RZ, PT ;  /* 0x000000ff5400720c */ /* 0x000fe20003f25270 */
[----:B------:R-:W-:Y:S01]  /*7bd0*/  UISETP.NE.AND UP0, UPT, UR55, URZ, UPT ;  /* 0x000000ff3700728c */ /* 0x000fe2000bf05270 */
[----:B------:R-:W-:Y:S11]  /*7be0*/  LEA R3, R43, UR51, 0x3 ;  /* 0x000000332b037c11 */ /* 0x000ff6000f8e18ff */
[----:B-1----:R-:W-:Y:S01]  /*7bf0*/  @P1 SHF.L.U32 R4, R42, 0x1f, RZ ;  /* 0x0000001f2a041819 */ /* 0x002fe200000006ff */
[----:B------:R-:W-:Y:S06]  /*7c00*/  BRA.U !UP0, `(.L_x_106) ;  /* 0x0000000108247547 */ /* 0x000fec000b800000 */
[----:B------:R-:W1:Y:S01]  /*7c10*/  S2R R0, SR_CgaCtaId ;  /* 0x0000000000007919 */ /* 0x000e620000008800 */
[----:B------:R-:W-:Y:S01]  /*7c20*/  IMAD.U32 R2, RZ, RZ, UR54 ;  /* 0x00000036ff027e24 */ /* 0x000fe2000f8e00ff */
[----:B------:R-:W-:Y:S04]  /*7c30*/  UIADD3 UR54, UPT, UPT, UR54, 0x1, URZ ;  /* 0x0000000136367890 */ /* 0x000fe8000fffe0ff */
[----:B------:R-:W-:Y:S01]  /*7c40*/  @P1 LEA R2, R2, UR51, 0x3 ;  /* 0x0000003302021c11 */ /* 0x000fe2000f8e18ff */
[----:B------:R-:W-:Y:S04]  /*7c50*/  UISETP.NE.AND UP0, UPT, UR54, 0x3, UPT ;  /* 0x000000033600788c */ /* 0x000fe8000bf05270 */
[----:B------:R-:W-:Y:S01]  /*7c60*/  @P1 VIADD R5, R2, 0xd8 ;  /* 0x000000d802051836 */ /* 0x000fe20000000000 */
[----:B------:R-:W-:Y:S04]  /*7c70*/  USEL UR54, UR54, URZ, UP0 ;  /* 0x000000ff36367287 */ /* 0x000fe80008000000 */
[----:B-1----:R-:W-:Y:S04]  /*7c80*/  @P1 PRMT R0, R0, 0x654, R5 ;  /* 0x0000065400001816 */ /* 0x002fe80000000005 */
[----:B------:R1:W-:Y:S04]  /*7c90*/  @P1 SYNCS.ARRIVE.TRANS64.RED.A1T0 RZ, [R0+URZ], RZ ;  /* 0x000000ff00ff19a7 */ /* 0x0003e800081004ff */
.L_x_106:
[----:B------:R-:W2:Y:S01]  /*7ca0*/  @P1 SYNCS.PHASECHK.TRANS64.TRYWAIT P0, [R3+URZ+0xc0], R4 ;  /* 0x0000c004030015a7 */ /* 0x000ea200080011ff */
[----:B------:R-:W-:Y:S01]  /*7cb0*/  BSSY B1, `(.L_x_107) ;  /* 0x0000017000017945 */ /* 0x000fe20003800000 */
[----:B--2---:R-:W-:Y:S03]  /*7cc0*/  @P1 SEL R88, RZ, 0x1, !P0 ;  /* 0x00000001ff581807 */ /* 0x004fe60004000000 */
[----:B------:R-:W-:Y:S05]  /*7cd0*/  @!P1 BRA `(.L_x_108) ;  /* 0x0000000000509947 */ /* 0x000fea0003800000 */
[----:B------:R-:W-:Y:S01]  /*7ce0*/  ISETP.NE.AND P1, PT, R89, RZ, PT ;  /* 0x000000ff5900720c */ /* 0x000fe20003f25270 */
[----:B------:R-:W-:Y:S01]  /*7cf0*/  BSSY B0, `(.L_x_109) ;  /* 0x000000a000007945 */ /* 0x000fe20003800000 */
[----:B------:R-:W-:Y:S11]  /*7d00*/  ISETP.NE.AND P0, PT, R88, RZ, PT ;  /* 0x000000ff5800720c */ /* 0x000ff60003f05270 */
[----:B------:R-:W-:Y:S05]  /*7d10*/  @P1 IMAD R2, R43, 0x800, R76 ;  /* 0x000008002b021824 */ /* 0x000fea00078e024c */
[----:B------:R-:W-:Y:S05]  /*7d20*/  @P1 LEA R2, R2, UR51, 0x2 ;  /* 0x0000003302021c11 */ /* 0x000fea000f8e10ff */
[--C-:B------:R-:W-:Y:S02]  /*7d30*/  @P1 IMAD.IADD R5, R85, 0x1, R2.reuse ;  /* 0x0000000155051824 */ /* 0x100fe400078e0202 */
[----:B-1----:R-:W-:Y:S01]  /*7d40*/  @P1 IMAD.IADD R0, R86, 0x1, R2 ;  /* 0x0000000156001824 */ /* 0x002fe200078e0202 */
[----:B------:R-:W-:Y:S06]  /*7d50*/  @P0 BRA `(.L_x_110) ;  /* 0x00000000000c0947 */ /* 0x000fec0003800000 */
[----:B------:R-:W-:Y:S04]  /*7d60*/  SHF.L.U32 R42, R42, 0x1f, RZ ;  /* 0x0000001f2a2a7819 */ /* 0x000fe800000006ff */
[----:B------:R-:W1:Y:S02]  /*7d70*/  SYNCS.PHASECHK.TRANS64.TRYWAIT P0, [R3+URZ+0xc0], R42 ;  /* 0x0000c02a030075a7 */ /* 0x000e6400080011ff */
[----:B-1----:R-:W-:Y:S05]  /*7d80*/  @!P0 BRA `(.L_x_111) ;  /* 0x0000001400c88947 */ /* 0x002fea0003800000 */
.L_x_110:
[----:B------:R-:W-:Y:S05]  /*7d90*/  BSYNC B0 ;  /* 0x0000000000007941 */ /* 0x000fea0003800000 */
.L_x_109:
[----:B------:R-:W-:Y:S11]  /*7da0*/  ISETP.NE.AND P0, PT, R89, RZ, PT ;  /* 0x000000ff5900720c */ /* 0x000ff60003f05270 */
[----:B------:R-:W-:Y:S02]  /*7db0*/  @!UPT UIADD3 URZ, UPT, UPT, URZ, URZ, URZ ;  /* 0x000000fffffff290 */ /* 0x000fe4000fffe0ff */
[----:B-1----:R-:W-:Y:S01]  /*7dc0*/  @P0 IADD3 R3, PT, PT, R86, R5, RZ ;  /* 0x0000000556030210 */ /* 0x002fe20007ffe0ff */
[----:B------:R-:W-:Y:S05]  /*7dd0*/  @P0 WARPSYNC.ALL ;  /* 0x0000000000000948 */ /* 0x000fea0003800000 */
[----:B------:R2:W3:Y:S04]  /*7de0*/  @P0 LDSM.16.M88.4 R56, [R2+0x400] ;  /* 0x000400000238083b */ /* 0x0004e80000000200 */
[----:B------:R2:W4:Y:S04]  /*7df0*/  @P0 LDSM.16.M88.4 R52, [R0+0x400] ;  /* 0x000400000034083b */ /* 0x0005280000000200 */
[----:B------:R2:W1:Y:S04]  /*7e00*/  @P0 LDSM.16.M88.4 R48, [R5+0x400] ;  /* 0x000400000530083b */ /* 0x0004680000000200 */
[----:B------:R2:W1:Y:S02]  /*7e10*/  @P0 LDSM.16.M88.4 R44, [R3+0x400] ;  /* 0x00040000032c083b */ /* 0x0004640000000200 */
.L_x_108:
[----:B------:R-:W-:Y:S05]  /*7e20*/  BSYNC B1 ;  /* 0x0000000000017941 */ /* 0x000fea0003800000 */
.L_x_107:
[----:B--2---:R-:W-:Y:S05]  /*7e30*/  VIADD R3, R34, 0x20 ;  /* 0x0000002022037836 */ /* 0x004fea0000000000 */
[----:B------:R-:W-:Y:S04]  /*7e40*/  SHF.R.U32.HI R3, RZ, 0x15, R3 ;  /* 0x00000015ff037819 */ /* 0x000fe80000011603 */
[----:B------:R-:W-:Y:S11]  /*7e50*/  LOP3.LUT P0, RZ, R3, 0x3, R78, 0x48, !PT ;  /* 0x0000000303ff7812 */ /* 0x000ff6000780484e */
[----:B------:R-:W-:Y:S02]  /*7e60*/  @!UPT UIADD3 URZ, UPT, UPT, URZ, URZ, URZ ;  /* 0x000000fffffff290 */ /* 0x000fe4000fffe0ff */
[----:B------:R-:W-:Y:S05]  /*7e70*/  @!P0 BRA `(.L_x_112) ;  /* 0x0000000000408947 */ /* 0x000fea0003800000 */
[----:B------:R-:W2:Y:S01]  /*7e80*/  LDCU.64 UR8, c[0x4][0x70] ;  /* 0x01000e00ff0877ac */ /* 0x000ea20008000a00 */
[----:B------:R-:W-:Y:S01]  /*7e90*/  MOV R3, 0x0 ;  /* 0x0000000000037802 */ /* 0x000fe20000000f00 */
[----:B------:R-:W-:Y:S02]  /*7ea0*/  HFMA2 R12, -RZ, RZ, 0, 5.9604644775390625e-08 ;  /* 0x00000001ff0c7431 */ /* 0x000fe400000001ff */
[----:B------:R-:W-:Y:S02]  /*7eb0*/  IMAD.MOV.U32 R8, RZ, RZ, 0x192 ;  /* 0x00000192ff087424 */ /* 0x000fe400078e00ff */
[----:B------:R-:W-:Y:S01]  /*7ec0*/  IMAD.MOV.U32 R13, RZ, RZ, RZ ;  /* 0x000000ffff0d7224 */ /* 0x000fe200078e00ff */
[----:B------:R-:W5:Y:S01]  /*7ed0*/  LDCU.64 UR6, c[0x4][0x78] ;  /* 0x01000f00ff0677ac */ /* 0x000f620008000a00 */
[----:B------:R-:W1:Y:S01]  /*7ee0*/  LDC.64 R2, c[0x4][R3] ;  /* 0x0100000003027b82 */ /* 0x000e620000000a00 */
[----:B------:R-:W3:Y:S01]  /*7ef0*/  LDCU.64 UR4, c[0x4][0x10] ;  /* 0x01000200ff0477ac */ /* 0x000ee20008000a00 */
[----:B--2---:R-:W-:Y:S01]  /*7f00*/  MOV R5, UR9 ;  /* 0x0000000900057c02 */ /* 0x004fe20008000f00 */
[----:B------:R-:W-:Y:S01]  /*7f10*/  IMAD.U32 R4, RZ, RZ, UR8 ;  /* 0x00000008ff047e24 */ /* 0x000fe2000f8e00ff */
[----:B-----5:R-:W-:Y:S01]  /*7f20*/  MOV R7, UR7 ;  /* 0x0000000700077c02 */ /* 0x020fe20008000f00 */
[----:B------:R-:W-:Y:S01]  /*7f30*/  IMAD.U32 R6, RZ, RZ, UR6 ;  /* 0x00000006ff067e24 */ /* 0x000fe2000f8e00ff */
[----:B---3--:R-:W-:Y:S01]  /*7f40*/  MOV R11, UR5 ;  /* 0x00000005000b7c02 */ /* 0x008fe20008000f00 */
[----:B------:R-:W-:Y:S02]  /*7f50*/  IMAD.U32 R10, RZ, RZ, UR4 ;  /* 0x00000004ff0a7e24 */ /* 0x000fe4000f8e00ff */
[----:B------:R-:W-:Y:S07]  /*7f60*/  LEPC R20, `(.L_x_112) ;  /* 0x000000001014794e */ /* 0x000fee0000000000 */
[----:B-1--4-:R-:W-:Y:S05]  /*7f70*/  CALL.ABS.NOINC R2 ;  /* 0x0000000002007343 */ /* 0x012fea0003c00000 */
.L_x_112:
[----:B------:R-:W-:Y:S01]  /*7f80*/  ISETP.NE.AND P0, PT, R77, RZ, PT ;  /* 0x000000ff4d00720c */ /* 0x000fe20003f05270 */
[----:B------:R-:W-:Y:S05]  /*7f90*/  WARPSYNC.ALL ;  /* 0x0000000000007948 */ /* 0x000fea0003800000 */
[----:B------:R-:W-:Y:S01]  /*7fa0*/  R2UR UR4, R34 ;  /* 0x00000000220472ca */ /* 0x000fe200000e0000 */
[----:B------:R-:W-:Y:S01]  /*7fb0*/  BSSY.RECONVERGENT B0, `(.L_x_113) ;  /* 0x0000060000007945 */ /* 0x000fe20003800200 */
[----:B------:R-:W-:Y:S01]  /*7fc0*/  R2UR UR5, R87 ;  /* 0x00000000570572ca */ /* 0x000fe200000e0000 */
[----:B------:R-:W-:Y:S01]  /*7fd0*/  IMAD.U32 R87, RZ, RZ, UR59 ;  /* 0x0000003bff577e24 */ /* 0x000fe2000f8e00ff */
[----:B-1-3--:R-:W-:Y:S02]  /*7fe0*/  LOP3.LUT R0, R56, 0xffffe000, RZ, 0xc0, !PT ;  /* 0xffffe00038007812 */ /* 0x00afe400078ec0ff */
[----:B------:R-:W-:Y:S01]  /*7ff0*/  LOP3.LUT R2, R57, 0xffffe000, RZ, 0xc0, !PT ;  /* 0xffffe00039027812 */ /* 0x000fe200078ec0ff */
[----:B------:R-:W-:Y:S01]  /*8000*/  IMAD R87, R87, 0x800, R76 ;  /* 0x0000080057577824 */ /* 0x000fe200078e024c */
[----:B------:R-:W-:Y:S02]  /*8010*/  LOP3.LUT R3, R58, 0xffffe000, RZ, 0xc0, !PT ;  /* 0xffffe0003a037812 */ /* 0x000fe400078ec0ff */
[----:B------:R-:W-:Y:S02]  /*8020*/  LOP3.LUT R20, R59, 0xffffe000, RZ, 0xc0, !PT ;  /* 0xffffe0003b147812 */ /* 0x000fe400078ec0ff */
[----:B----4-:R-:W-:Y:S01]  /*8030*/  LOP3.LUT R21, R52, 0xffffe000, RZ, 0xc0, !PT ;  /* 0xffffe00034157812 */ /* 0x010fe200078ec0ff */
[----:B------:R-:W1:Y:S01]  /*8040*/  LDTM.16dp128bit.x8 R4, tmem[UR4+0x20] ;  /* 0x00002004000479ee */ /* 0x000e620008180000 */
[----:B------:R-:W-:Y:S01]  /*8050*/  LOP3.LUT R36, R53, 0xffffe000, RZ, 0xc0, !PT ;  /* 0xffffe00035247812 */ /* 0x000fe200078ec0ff */
[----:B------:R-:W-:Y:S01]  /*8060*/  UIADD3 UR5, UPT, UPT, UR5, 0x120, URZ ;  /* 0x0000012005057890 */ /* 0x000fe2000fffe0ff */
[----:B------:R-:W-:Y:S01]  /*8070*/  LOP3.LUT R37, R54, 0xffffe000, RZ, 0xc0, !PT ;  /* 0xffffe00036257812 */ /* 0x000fe200078ec0ff */
[----:B------:R-:W-:Y:S01]  /*8080*/  NOP ;  /* 0x0000000000007918 */ /* 0x000fe20000000000 */
[----:B------:R-:W-:Y:S01]  /*8090*/  LOP3.LUT R38, R55, 0xffffe000, RZ, 0xc0, !PT ;  /* 0xffffe00037267812 */ /* 0x000fe200078ec0ff */
[----:B------:R-:W-:Y:S01]  /*80a0*/  UPRMT UR5, UR46, 0x654, UR5 ;  /* 0x000006542e057896 */ /* 0x000fe20008000005 */
[----:B------:R-:W-:Y:S02]  /*80b0*/  LOP3.LUT R39, R48, 0xffffe000, RZ, 0xc0, !PT ;  /* 0xffffe00030277812 */ /* 0x000fe400078ec0ff */
[----:B------:R-:W-:Y:S02]  /*80c0*/  LOP3.LUT R40, R49, 0xffffe000, RZ, 0xc0, !PT ;  /* 0xffffe00031287812 */ /* 0x000fe400078ec0ff */
[----:B------:R-:W-:Y:S02]  /*80d0*/  LOP3.LUT R41, R50, 0xffffe000, RZ, 0xc0, !PT ;  /* 0xffffe00032297812 */ /* 0x000fe400078ec0ff */
[----:B------:R-:W-:Y:S02]  /*80e0*/  LOP3.LUT R42, R51, 0xffffe000, RZ, 0xc0, !PT ;  /* 0xffffe000332a7812 */ /* 0x000fe400078ec0ff */
[----:B------:R-:W-:Y:S01]  /*80f0*/  LOP3.LUT R43, R44, 0xffffe000, RZ, 0xc0, !PT ;  /* 0xffffe0002c2b7812 */ /* 0x000fe200078ec0ff */
[----:B-1----:R-:W-:Y:S01]  /*8100*/  SYNCS.ARRIVE.TRANS64.RED.A1T0 RZ, [UR5], RZ ;  /* 0x000000ffffff79a7 */ /* 0x002fe20008100405 */
[----:B------:R-:W-:Y:S02]  /*8110*/  LOP3.LUT R44, R45, 0xffffe000, RZ, 0xc0, !PT ;  /* 0xffffe0002d2c7812 */ /* 0x000fe400078ec0ff */
[----:B------:R-:W-:Y:S02]  /*8120*/  LEA R87, R87, UR51, 0x2 ;  /* 0x0000003357577c11 */ /* 0x000fe4000f8e10ff */
[----:B------:R-:W-:Y:S02]  /*8130*/  LOP3.LUT R45, R46, 0xffffe000, RZ, 0xc0, !PT ;  /* 0xffffe0002e2d7812 */ /* 0x000fe400078ec0ff */
[----:B------:R-:W-:Y:S01]  /*8140*/  LOP3.LUT R46, R47, 0xffffe000, RZ, 0xc0, !PT ;  /* 0xffffe0002f2e7812 */ /* 0x000fe200078ec0ff */
[C---:B------:R-:W-:Y:S01]  /*8150*/  FMUL R4, R33.reuse, R4 ;  /* 0x0000000421047220 */ /* 0x040fe20000400000 */
[C-C-:B------:R-:W-:Y:S01]  /*8160*/  IADD3 R88, PT, PT, R86.reuse, 0x400, R87.reuse ;  /* 0x0000040056587810 */ /* 0x140fe20007ffe057 */
[----:B------:R-:W-:Y:S01]  /*8170*/  FMUL R5, R33, R5 ;  /* 0x0000000521057220 */ /* 0x000fe20000400000 */
[----:B------:R-:W-:Y:S01]  /*8180*/  IADD3 R85, PT, PT, R85, 0x400, R87 ;  /* 0x0000040055557810 */ /* 0x000fe20007ffe057 */
[C---:B------:R-:W-:Y:S01]  /*8190*/  FMUL R6, R33.reuse, R6 ;  /* 0x0000000621067220 */ /* 0x040fe20000400000 */
[----:B------:R-:W-:Y:S01]  /*81a0*/  FMUL R7, R33, R7 ;  /* 0x0000000721077220 */ /* 0x000fe20000400000 */
[----:B------:R-:W-:Y:S01]  /*81b0*/  FFMA R4, R35, R0, R4 ;  /* 0x0000000023047223 */ /* 0x000fe20000000004 */
[----:B------:R-:W-:Y:S01]  /*81c0*/  FMUL R8, R33, R8 ;  /* 0x0000000821087220 */ /* 0x000fe20000400000 */
[----:B------:R-:W-:Y:S01]  /*81d0*/  FFMA R5, R35, R2, R5 ;  /* 0x0000000223057223 */ /* 0x000fe20000000005 */
[----:B------:R-:W-:Y:S01]  /*81e0*/  FMUL R9, R33, R9 ;  /* 0x0000000921097220 */ /* 0x000fe20000400000 */
[----:B------:R-:W-:Y:S01]  /*81f0*/  FFMA R6, R35, R3, R6 ;  /* 0x0000000323067223 */ /* 0x000fe20000000006 */
[----:B------:R-:W-:Y:S01]  /*8200*/  F2FP.TF32.F32.PACK_B R4, R4 ;  /* 0x00000004ff04723e */ /* 0x000fe200024050ff */
[----:B------:R-:W-:Y:S01]  /*8210*/  FMUL R10, R33, R10 ;  /* 0x0000000a210a7220 */ /* 0x000fe20000400000 */
[----:B------:R-:W-:Y:S01]  /*8220*/  F2FP.TF32.F32.PACK_B R5, R5 ;  /* 0x00000005ff05723e */ /* 0x000fe200024050ff */
[----:B------:R-:W-:Y:S01]  /*8230*/  FFMA R7, R35, R20, R7 ;  /* 0x0000001423077223 */ /* 0x000fe20000000007 */
[----:B------:R-:W-:Y:S01]  /*8240*/  FMUL R11, R33, R11 ;  /* 0x0000000b210b7220 */ /* 0x000fe20000400000 */
        /* <DEDUP_REMOVED lines=8> */
[----:B------:R-:W-:Y:S01]  /*82d0*/  F2FP.TF32.F32.PACK_B R6, R6 ;  /* 0x00000006ff06723e */ /* 0x000fe200024050ff */
[----:B------:R-:W-:Y:S01]  /*82e0*/  FFMA R12, R35, R39, R12 ;  /* 0x00000027230c7223 */ /* 0x000fe2000000000c */
[----:B------:R-:W-:Y:S01]  /*82f0*/  F2FP.TF32.F32.PACK_B R7, R7 ;  /* 0x00000007ff07723e */ /* 0x000fe200024050ff */
[----:B------:R-:W-:Y:S01]  /*8300*/  FMUL R16, R33, R16 ;  /* 0x0000001021107220 */ /* 0x000fe20000400000 */
[----:B------:R-:W-:Y:S01]  /*8310*/  FFMA R13, R35, R40, R13 ;  /* 0x00000028230d7223 */ /* 0x000fe2000000000d */
[----:B------:R-:W-:Y:S01]  /*8320*/  FMUL R17, R33, R17 ;  /* 0x0000001121117220 */ /* 0x000fe20000400000 */
[----:B------:R-:W-:Y:S01]  /*8330*/  FFMA R14, R35, R41, R14 ;  /* 0x00000029230e7223 */ /* 0x000fe2000000000e */
[----:B------:R1:W-:Y:S01]  /*8340*/  STSM.16.M88.4 [R87+0x400], R4 ;  /* 0x0004000457007844 */ /* 0x0003e20000000200 */
[----:B------:R-:W-:Y:S01]  /*8350*/  FMUL R18, R33, R18 ;  /* 0x0000001221127220 */ /* 0x000fe20000400000 */
[----:B------:R-:W-:Y:S01]  /*8360*/  FFMA R15, R35, R42, R15 ;  /* 0x0000002a230f7223 */ /* 0x000fe2000000000f */
[----:B------:R-:W-:Y:S01]  /*8370*/  FMUL R19, R33, R19 ;  /* 0x0000001321137220 */ /* 0x000fe20000400000 */
[----:B------:R-:W-:Y:S01]  /*8380*/  F2FP.TF32.F32.PACK_B R8, R8 ;  /* 0x00000008ff08723e */ /* 0x000fe200024050ff */
[C---:B------:R-:W-:Y:S01]  /*8390*/  FFMA R16, R35.reuse, R43, R16 ;  /* 0x0000002b23107223 */ /* 0x040fe20000000010 */
[----:B------:R-:W-:Y:S01]  /*83a0*/  F2FP.TF32.F32.PACK_B R9, R9 ;  /* 0x00000009ff09723e */ /* 0x000fe200024050ff */
[C---:B------:R-:W-:Y:S01]  /*83b0*/  FFMA R17, R35.reuse, R44, R17 ;  /* 0x0000002c23117223 */ /* 0x040fe20000000011 */
[----:B------:R-:W-:Y:S01]  /*83c0*/  F2FP.TF32.F32.PACK_B R10, R10 ;  /* 0x0000000aff0a723e */ /* 0x000fe200024050ff */
[C---:B------:R-:W-:Y:S01]  /*83d0*/  FFMA R18, R35.reuse, R45, R18 ;  /* 0x0000002d23127223 */ /* 0x040fe20000000012 */
[----:B------:R-:W-:Y:S01]  /*83e0*/  F2FP.TF32.F32.PACK_B R11, R11 ;  /* 0x0000000bff0b723e */ /* 0x000fe200024050ff */
[----:B------:R-:W-:Y:S01]  /*83f0*/  FFMA R19, R35, R46, R19 ;  /* 0x0000002e23137223 */ /* 0x000fe20000000013 */
[----:B------:R-:W-:Y:S01]  /*8400*/  F2FP.TF32.F32.PACK_B R12, R12 ;  /* 0x0000000cff0c723e */ /* 0x000fe200024050ff */
[----:B------:R-:W-:Y:S01]  /*8410*/  IMAD.IADD R86, R86, 0x1, R85 ;  /* 0x0000000156567824 */ /* 0x000fe200078e0255 */
[----:B------:R-:W-:Y:S01]  /*8420*/  F2FP.TF32.F32.PACK_B R13, R13 ;  /* 0x0000000dff0d723e */ /* 0x000fe200024050ff */
[----:B------:R1:W-:Y:S01]  /*8430*/  STSM.16.M88.4 [R88], R8 ;  /* 0x0000000858007844 */ /* 0x0003e20000000200 */
        /* <DEDUP_REMOVED lines=18> */
[----:B------:R-:W-:Y:S02]  /*8560*/  UIADD3 UR41, UPT, UPT, UR52, 0x20, URZ ;  /* 0x0000002034297890 */ /* 0x000fe4000fffe0ff */
[----:B------:R-:W-:Y:S02]  /*8570*/  UIADD3 UR40, UPT, UPT, UR6, 0x400, URZ ;  /* 0x0000040006287890 */ /* 0x000fe4000fffe0ff */
[----:B------:R-:W-:Y:S09]  /*8580*/  UIADD3.X UR5, UPT, UPT, URZ, UR61, URZ, UP0, !UPT ;  /* 0x0000003dff057290 */ /* 0x000ff200087fe4ff */
[----:B------:R2:W-:Y:S02]  /*8590*/  UTMASTG.5D [UR40], [UR4] ;  /* 0x00000028040073b5 */ /* 0x0005e40008020000 */
[----:B--2---:R0:W-:Y:S02]  /*85a0*/  UTMACMDFLUSH ;  /* 0x00000000000079b7 */ /* 0x0041e40000000000 */
.L_x_114:
[----:B------:R-:W-:Y:S05]  /*85b0*/  BSYNC.RECONVERGENT B0 ;  /* 0x0000000000007941 */ /* 0x000fea0003800200 */
.L_x_113:
[----:B------:R-:W-:Y:S01]  /*85c0*/  UIADD3 UR58, UPT, UPT, UR59, 0x1, URZ ;  /* 0x000000013b3a7890 */ /* 0x000fe2000fffe0ff */
[----:B------:R-:W-:Y:S03]  /*85d0*/  BSSY.RECONVERGENT B0, `(.L_x_115) ;  /* 0x0000008000007945 */ /* 0x000fe60003800200 */
[----:B------:R-:W-:Y:S04]  /*85e0*/  UISETP.NE.AND UP0, UPT, UR58, 0x3, UPT ;  /* 0x000000033a00788c */ /* 0x000fe8000bf05270 */
[----:B------:R-:W-:Y:S02]  /*85f0*/  UISETP.EQ.XOR UP1, UPT, UR47, 0x3, !UP0 ;  /* 0x000000032f00788c */ /* 0x000fe4000c722a70 */
[----:B------:R-:W-:Y:S02]  /*8600*/  USEL UR58, UR58, URZ, UP0 ;  /* 0x000000ff3a3a7287 */ /* 0x000fe40008000000 */
[----:B------:R-:W-:Y:S04]  /*8610*/  USEL UR4, URZ, 0x1, !UP1 ;  /* 0x00000001ff047887 */ /* 0x000fe8000c800000 */
[----:B------:R-:W-:Y:S01]  /*8620*/  ULOP3.LUT UR56, UR56, UR4, URZ, 0x3c, !UPT ;  /* 0x0000000438387292 */ /* 0x000fe2000f8e3cff */
[----:B------:R-:W-:Y:S11]  /*8630*/  @P0 BRA `(.L_x_116) ;  /* 0x0000000000040947 */ /* 0x000ff60003800000 */
[----:B------:R-:W-:Y:S04]  /*8640*/  DEPBAR.LE SB0, 0x1 ;  /* 0x000080400000791a */ /* 0x000fe80000000000 */
.L_x_116:
[----:B------:R-:W-:Y:S05]  /*8650*/  BSYNC.RECONVERGENT B0 ;  /* 0x0000000000007941 */ /* 0x000fea0003800200 */
.L_x_115:
[----:B------:R-:W-:Y:S01]  /*8660*/  BAR.SYNC.DEFER_BLOCKING 0x1, 0x80 ;  /* 0x0042000000007b1d */ /* 0x000fe20000010000 */
[----:B------:R-:W-:Y:S01]  /*8670*/  UISETP.NE.AND UP0, UPT, UR55, -0x2, UPT ;  /* 0xfffffffe3700788c */ /* 0x000fe2000bf05270 */
[----:B------:R-:W-:Y:S08]  /*8680*/  IADD3 R0, PT, PT, R30, 0x1, RZ ;  /* 0x000000011e007810 */ /* 0x000ff00007ffe0ff */
[----:B------:R-:W-:Y:S05]  /*8690*/  BRA.U !UP0, `(.L_x_117) ;  /* 0x0000000108287547 */ /* 0x000fea000b800000 */
[----:B------:R-:W2:Y:S01]  /*86a0*/  S2R R2, SR_CgaCtaId ;  /* 0x0000000000027919 */ /* 0x000ea20000008800 */
[----:B------:R-:W-:Y:S01]  /*86b0*/  ISETP.NE.AND P0, PT, R84, RZ, PT ;  /* 0x000000ff5400720c */ /* 0x000fe20003f05270 */
[----:B------:R-:W-:Y:S01]  /*86c0*/  IMAD.U32 R3, RZ, RZ, UR54 ;  /* 0x00000036ff037e24 */ /* 0x000fe2000f8e00ff */
[----:B------:R-:W-:Y:S04]  /*86d0*/  UIADD3 UR54, UPT, UPT, UR54, 0x1, URZ ;  /* 0x0000000136367890 */ /* 0x000fe8000fffe0ff */
[----:B------:R-:W-:Y:S04]  /*86e0*/  UISETP.NE.AND UP0, UPT, UR54, 0x3, UPT ;  /* 0x000000033600788c */ /* 0x000fe8000bf05270 */
[----:B------:R-:W-:Y:S03]  /*86f0*/  USEL UR54, UR54, URZ, UP0 ;  /* 0x000000ff36367287 */ /* 0x000fe60008000000 */
[----:B------:R-:W-:Y:S05]  /*8700*/  @P0 LEA R3, R3, UR51, 0x3 ;  /* 0x0000003303030c11 */ /* 0x000fea000f8e18ff */
[----:B------:R-:W-:Y:S05]  /*8710*/  @P0 VIADD R3, R3, 0xd8 ;  /* 0x000000d803030836 */ /* 0x000fea0000000000 */
[----:B--2---:R-:W-:Y:S04]  /*8720*/  @P0 PRMT R2, R2, 0x654, R3 ;  /* 0x0000065402020816 */ /* 0x004fe80000000003 */
[----:B------:R2:W-:Y:S03]  /*8730*/  @P0 SYNCS.ARRIVE.TRANS64.RED.A1T0 RZ, [R2+URZ], RZ ;  /* 0x000000ff02ff09a7 */ /* 0x0005e600081004ff */
.L_x_117:
[----:B------:R-:W-:Y:S01]  /*8740*/  ISETP.NE.AND P1, PT, R82, RZ, PT ;  /* 0x000000ff5200720c */ /* 0x000fe20003f25270 */
[----:B------:R-:W-:Y:S01]  /*8750*/  UIADD3 UR55, UPT, UPT, UR55, 0x2, URZ ;  /* 0x0000000237377890 */ /* 0x000fe2000fffe0ff */
[----:B------:R-:W-:Y:S01]  /*8760*/  ISETP.NE.AND P0, PT, R0, 0x2, PT ;  /* 0x000000020000780c */ /* 0x000fe20003f05270 */
[----:B------:R-:W-:Y:S01]  /*8770*/  UMOV UR47, UR53 ;  /* 0x00000035002f7c82 */ /* 0x000fe20008000000 */
[----:B------:R-:W-:Y:S01]  /*8780*/  LOP3.LUT R74, R74, 0x1, RZ, 0x3c, !PT ;  /* 0x000000014a4a7812 */ /* 0x000fe200078e3cff */
[----:B-1----:R-:W-:Y:S01]  /*8790*/  IMAD.IADD R16, R29, 0x1, R66 ;  /* 0x000000011d107824 */ /* 0x002fe200078e0242 */
[----:B--2---:R-:W-:Y:S01]  /*87a0*/  SEL R2, RZ, 0x1, P0 ;  /* 0x00000001ff027807 */ /* 0x004fe20000000000 */
[----:B------:R-:W-:Y:S01]  /*87b0*/  IMAD.IADD R19, R31, 0x1, R68 ;  /* 0x000000011f137824 */ /* 0x000fe200078e0244 */
[----:B------:R-:W-:Y:S02]  /*87c0*/  SEL R30, R0, RZ, P0 ;  /* 0x000000ff001e7207 */ /* 0x000fe40000000000 */
[----:B------:R-:W-:Y:S03]  /*87d0*/  LOP3.LUT R75, R75, R2, RZ, 0x3c, !PT ;  /* 0x000000024b4b7212 */ /* 0x000fe600078e3cff */
[----:B------:R-:W-:Y:S05]  /*87e0*/  @P1 BRA `(.L_x_118) ;  /* 0xffffffd800001947 */ /* 0x000fea000383ffff */
[----:B------:R-:W-:-:S09]  /*87f0*/  UISETP.NE.AND UP0, UPT, UR50, URZ, UPT ;  /* 0x000000ff3200728c */ /* 0x000fd2000bf05270 */
[----:B------:R-:W-:Y:S05]  /*8800*/  BRA.U !UP0, `(.L_x_119) ;  /* 0x0000000108487547 */ /* 0x000fea000b800000 */
[----:B------:R-:W1:Y:S02]  /*8810*/  LDCU.64 UR4, c[0x0][0x990] ;  /* 0x00013200ff0477ac */ /* 0x000e640008000a00 */
[----:B-1----:R-:W-:-:S04]  /*8820*/  UISETP.NE.U32.AND UP0, UPT, UR4, URZ, UPT ;  /* 0x000000ff0400728c */ /* 0x002fc8000bf05070 */
[----:B------:R-:W-:-:S09]  /*8830*/  UISETP.NE.AND.EX UP0, UPT, UR5, URZ, UPT, UP0 ;  /* 0x000000ff0500728c */ /* 0x000fd2000bf05300 */
[----:B------:R-:W-:Y:S05]  /*8840*/  BRA.U UP0, `(.L_x_120) ;  /* 0x00000001000c7547 */ /* 0x000fea000b800000 */
[----:B------:R-:W-:-:S13]  /*8850*/  FSETP.NEU.AND P0, PT, R35, RZ, PT ;  /* 0x000000ff2300720b */ /* 0x000fda0003f0d000 */
[----:B------:R-:W-:Y:S05]  /*8860*/  @!P0 EXIT ;  /* 0x000000000000894d */ /* 0x000fea0003800000 */
[----:B------:R-:W-:Y:S05]  /*8870*/  BRA `(.L_x_119) ;  /* 0x00000000002c7947 */ /* 0x000fea0003800000 */
.L_x_120:
[----:B------:R-:W-:Y:S01]  /*8880*/  ISETP.NE.AND P0, PT, R83, RZ, PT ;  /* 0x000000ff5300720c */ /* 0x000fe20003f05270 */
[----:B------:R-:W-:-:S12]  /*8890*/  BSSY.RECONVERGENT B0, `(.L_x_119) ;  /* 0x0000009000007945 */ /* 0x000fd80003800200 */
[----:B------:R-:W-:Y:S05]  /*88a0*/  @P0 BRA `(.L_x_121) ;  /* 0x0000000000140947 */ /* 0x000fea0003800000 */
[----:B------:R-:W1:Y:S02]  /*88b0*/  LDCU.64 UR4, c[0x0][0x988] ;  /* 0x00013100ff0477ac */ /* 0x000e640008000a00 */
[----:B-1----:R-:W-:-:S04]  /*88c0*/  ISETP.NE.U32.AND P0, PT, RZ, UR4, PT ;  /* 0x00000004ff007c0c */ /* 0x002fc8000bf05070 */
[----:B------:R-:W-:-:S13]  /*88d0*/  ISETP.NE.AND.EX P0, PT, RZ, UR5, PT, P0 ;  /* 0x00000005ff007c0c */ /* 0x000fda000bf05300 */
[----:B------:R-:W-:Y:S05]  /*88e0*/  @!P0 EXIT ;  /* 0x000000000000894d */ /* 0x000fea0003800000 */
[----:B------:R-:W-:Y:S05]  /*88f0*/  BRA `(.L_x_122) ;  /* 0x0000000000087947 */ /* 0x000fea0003800000 */
.L_x_121:
[----:B------:R-:W-:-:S13]  /*8900*/  FSETP.NEU.AND P0, PT, R35, RZ, PT ;  /* 0x000000ff2300720b */ /* 0x000fda0003f0d000 */
[----:B------:R-:W-:Y:S05]  /*8910*/  @!P0 EXIT ;  /* 0x000000000000894d */ /* 0x000fea0003800000 */
.L_x_122:
[----:B------:R-:W-:Y:S05]  /*8920*/  BSYNC.RECONVERGENT B0 ;  /* 0x0000000000007941 */ /* 0x000fea0003800200 */
.L_x_119:
[----:B------:R-:W-:Y:S01]  /*8930*/  ULEA UR4, UR54, UR51, 0x3 ;  /* 0x0000003336047291 */ /* 0x000fe2000f8e18ff */
[----:B------:R-:W-:-:S04]  /*8940*/  DEPBAR.LE SB0, 0x0 ;  /* 0x000080000000791a */ /* 0x000fc80000000000 */
[----:B------:R-:W-:-:S04]  /*8950*/  UIADD3 UR4, UPT, UPT, UR4, 0xd8, URZ ;  /* 0x000000d804047890 */ /* 0x000fc8000fffe0ff */
[----:B------:R-:W-:-:S09]  /*8960*/  UPRMT UR4, UR46, 0x654, UR4 ;  /* 0x000006542e047896 */ /* 0x000fd20008000004 */
[----:B------:R-:W-:Y:S01]  /*8970*/  SYNCS.ARRIVE.TRANS64.RED.A1T0 RZ, [UR4], RZ ;  /* 0x000000ffffff79a7 */ /* 0x000fe20008100404 */
[----:B------:R-:W-:Y:S05]  /*8980*/  EXIT ;  /* 0x000000000000794d */ /* 0x000fea0003800000 */
.L_x_25:
[----:B------:R-:W-:Y:S07]  /*8990*/  MOV R3, UR45 ;  /* 0x0000002d00037c02 */ /* 0x000fee0008000f00 */
.L_x_123:
[----:B---3--:R3:W4:Y:S02]  /*89a0*/  SYNCS.PHASECHK.TRANS64.TRYWAIT P0, [R3+URZ+0x60], R14 ;  /* 0x0000600e030075a7 */ /* 0x00872400080011ff */
[----:B----4-:R-:W-:Y:S05]  /*89b0*/  @!P0 NANOSLEEP.SYNCS 0x989680 ;  /* 0x009896800000895d */ /* 0x010fea0003900000 */
[----:B------:R-:W4:Y:S02]  /*89c0*/  @!P0 SYNCS.PHASECHK.TRANS64 P0, [R3+URZ+0x60], R14 ;  /* 0x0000600e030085a7 */ /* 0x000f2400080010ff */
[----:B----4-:R-:W-:Y:S05]  /*89d0*/  @!P0 BRA `(.L_x_123) ;  /* 0xfffffffc00f08947 */ /* 0x010fea000383ffff */
[----:B------:R-:W-:Y:S05]  /*89e0*/  BRA `(.L_x_24) ;  /* 0xffffff9400207947 */ /* 0x000fea000383ffff */
.L_x_32:
[----:B------:R-:W-:Y:S07]  /*89f0*/  MOV R4, UR49 ;  /* 0x0000003100047c02 */ /* 0x000fee0008000f00 */
.L_x_124:
[----:B----4-:R4:W1:Y:S02]  /*8a00*/  SYNCS.PHASECHK.TRANS64.TRYWAIT P0, [R4+URZ+0x60], R7 ;  /* 0x00006007040075a7 */ /* 0x01086400080011ff */
[----:B-1----:R-:W-:Y:S05]  /*8a10*/  @!P0 NANOSLEEP.SYNCS 0x989680 ;  /* 0x009896800000895d */ /* 0x002fea0003900000 */
[----:B------:R-:W1:Y:S02]  /*8a20*/  @!P0 SYNCS.PHASECHK.TRANS64 P0, [R4+URZ+0x60], R7 ;  /* 0x00006007040085a7 */ /* 0x000e6400080010ff */
[----:B-1----:R-:W-:Y:S05]  /*8a30*/  @!P0 BRA `(.L_x_124) ;  /* 0xfffffffc00f08947 */ /* 0x002fea000383ffff */
[----:B------:R-:W-:Y:S05]  /*8a40*/  BRA `(.L_x_31) ;  /* 0xffffff9800d47947 */ /* 0x000fea000383ffff */
.L_x_37:
[----:B-1----:R-:W-:-:S07]  /*8a50*/  MOV R2, UR57 ;  /* 0x0000003900027c02 */ /* 0x002fce0008000f00 */
.L_x_125:
[----:B-1----:R1:W3:Y:S02]  /*8a60*/  SYNCS.PHASECHK.TRANS64.TRYWAIT P0, [R2+URZ+0x100], R3 ;  /* 0x00010003020075a7 */ /* 0x0022e400080011ff */
[----:B---3--:R-:W-:Y:S05]  /*8a70*/  @!P0 NANOSLEEP.SYNCS 0x989680 ;  /* 0x009896800000895d */ /* 0x008fea0003900000 */
[----:B------:R-:W3:Y:S02]  /*8a80*/  @!P0 SYNCS.PHASECHK.TRANS64 P0, [R2+URZ+0x100], R3 ;  /* 0x00010003020085a7 */ /* 0x000ee400080010ff */
[----:B---3--:R-:W-:Y:S05]  /*8a90*/  @!P0 BRA `(.L_x_125) ;  /* 0xfffffffc00f08947 */ /* 0x008fea000383ffff */
[----:B------:R-:W-:Y:S05]  /*8aa0*/  BRA `(.L_x_126) ;  /* 0xffffffa000107947 */ /* 0x000fea000383ffff */
.L_x_41:
[----:B------:R-:W-:-:S07]  /*8ab0*/  MOV R0, UR4 ;  /* 0x0000000400007c02 */ /* 0x000fce0008000f00 */
.L_x_127:
[----:B-1----:R1:W2:Y:S02]  /*8ac0*/  SYNCS.PHASECHK.TRANS64.TRYWAIT P0, [R0+URZ], R3 ;  /* 0x00000003000075a7 */ /* 0x0022a400080011ff */
[----:B--2---:R-:W-:Y:S05]  /*8ad0*/  @!P0 NANOSLEEP.SYNCS 0x989680 ;  /* 0x009896800000895d */ /* 0x004fea0003900000 */
[----:B------:R-:W2:Y:S02]  /*8ae0*/  @!P0 SYNCS.PHASECHK.TRANS64 P0, [R0+URZ], R3 ;  /* 0x00000003000085a7 */ /* 0x000ea400080010ff */
[----:B--2---:R-:W-:Y:S05]  /*8af0*/  @!P0 BRA `(.L_x_127) ;  /* 0xfffffffc00f08947 */ /* 0x004fea000383ffff */
[----:B------:R-:W-:Y:S05]  /*8b00*/  BRA `(.L_x_128) ;  /* 0xffffffa400607947 */ /* 0x000fea000383ffff */
.L_x_42:
[----:B------:R-:W-:-:S07]  /*8b10*/  MOV R0, UR4 ;  /* 0x0000000400007c02 */ /* 0x000fce0008000f00 */
.L_x_129:
[----:B-1----:R1:W2:Y:S02]  /*8b20*/  SYNCS.PHASECHK.TRANS64.TRYWAIT P0, [R0+URZ], R3 ;  /* 0x00000003000075a7 */ /* 0x0022a400080011ff */
[----:B--2---:R-:W-:Y:S05]  /*8b30*/  @!P0 NANOSLEEP.SYNCS 0x989680 ;  /* 0x009896800000895d */ /* 0x004fea0003900000 */
[----:B------:R-:W2:Y:S02]  /*8b40*/  @!P0 SYNCS.PHASECHK.TRANS64 P0, [R0+URZ], R3 ;  /* 0x00000003000085a7 */ /* 0x000ea400080010ff */
[----:B--2---:R-:W-:Y:S05]  /*8b50*/  @!P0 BRA `(.L_x_129) ;  /* 0xfffffffc00f08947 */ /* 0x004fea000383ffff */
[----:B------:R-:W-:Y:S05]  /*8b60*/  BRA `(.L_x_130) ;  /* 0xffffffa4006c7947 */ /* 0x000fea000383ffff */
.L_x_43:
[----:B------:R-:W-:-:S07]  /*8b70*/  MOV R0, UR4 ;  /* 0x0000000400007c02 */ /* 0x000fce0008000f00 */
.L_x_131:
[----:B-1----:R1:W2:Y:S02]  /*8b80*/  SYNCS.PHASECHK.TRANS64.TRYWAIT P0, [R0+URZ], R3 ;  /* 0x00000003000075a7 */ /* 0x0022a400080011ff */
[----:B--2---:R-:W-:Y:S05]  /*8b90*/  @!P0 NANOSLEEP.SYNCS 0x989680 ;  /* 0x009896800000895d */ /* 0x004fea0003900000 */
[----:B------:R-:W2:Y:S02]  /*8ba0*/  @!P0 SYNCS.PHASECHK.TRANS64 P0, [R0+URZ], R3 ;  /* 0x00000003000085a7 */ /* 0x000ea400080010ff */
[----:B--2---:R-:W-:Y:S05]  /*8bb0*/  @!P0 BRA `(.L_x_131) ;  /* 0xfffffffc00f08947 */ /* 0x004fea000383ffff */
[----:B------:R-:W-:Y:S05]  /*8bc0*/  BRA `(.L_x_132) ;  /* 0xffffffa400787947 */ /* 0x000fea000383ffff */
.L_x_44:
[----:B------:R-:W-:-:S07]  /*8bd0*/  MOV R0, UR4 ;  /* 0x0000000400007c02 */ /* 0x000fce0008000f00 */
.L_x_133:
[----:B-1----:R1:W2:Y:S02]  /*8be0*/  SYNCS.PHASECHK.TRANS64.TRYWAIT P0, [R0+URZ], R3 ;  /* 0x00000003000075a7 */ /* 0x0022a400080011ff */
[----:B--2---:R-:W-:Y:S05]  /*8bf0*/  @!P0 NANOSLEEP.SYNCS 0x989680 ;  /* 0x009896800000895d */ /* 0x004fea0003900000 */
[----:B------:R-:W2:Y:S02]  /*8c00*/  @!P0 SYNCS.PHASECHK.TRANS64 P0, [R0+URZ], R3 ;  /* 0x00000003000085a7 */ /* 0x000ea400080010ff */
[----:B--2---:R-:W-:Y:S05]  /*8c10*/  @!P0 BRA `(.L_x_133) ;  /* 0xfffffffc00f08947 */ /* 0x004fea000383ffff */
[----:B------:R-:W-:Y:S05]  /*8c20*/  BRA `(.L_x_134) ;  /* 0xffffffa400847947 */ /* 0x000fea000383ffff */
.L_x_45:
[----:B------:R-:W-:-:S07]  /*8c30*/  MOV R0, UR4 ;  /* 0x0000000400007c02 */ /* 0x000fce0008000f00 */
.L_x_135:
[----:B-1----:R1:W2:Y:S02]  /*8c40*/  SYNCS.PHASECHK.TRANS64.TRYWAIT P0, [R0+URZ], R3 ;  /* 0x00000003000075a7 */ /* 0x0022a400080011ff */
[----:B--2---:R-:W-:Y:S05]  /*8c50*/  @!P0 NANOSLEEP.SYNCS 0x989680 ;  /* 0x009896800000895d */ /* 0x004fea0003900000 */
[----:B------:R-:W2:Y:S02]  /*8c60*/  @!P0 SYNCS.PHASECHK.TRANS64 P0, [R0+URZ], R3 ;  /* 0x00000003000085a7 */ /* 0x000ea400080010ff */
[----:B--2---:R-:W-:Y:S05]  /*8c70*/  @!P0 BRA `(.L_x_135) ;  /* 0xfffffffc00f08947 */ /* 0x004fea000383ffff */
[----:B------:R-:W-:Y:S05]  /*8c80*/  BRA `(.L_x_136) ;  /* 0xffffffa400907947 */ /* 0x000fea000383ffff */
.L_x_46:
[----:B------:R-:W-:-:S07]  /*8c90*/  MOV R0, UR4 ;  /* 0x0000000400007c02 */ /* 0x000fce0008000f00 */
.L_x_137:
[----:B-1----:R1:W2:Y:S02]  /*8ca0*/  SYNCS.PHASECHK.TRANS64.TRYWAIT P0, [R0+URZ], R3 ;  /* 0x00000003000075a7 */ /* 0x0022a400080011ff */
[----:B--2---:R-:W-:Y:S05]  /*8cb0*/  @!P0 NANOSLEEP.SYNCS 0x989680 ;  /* 0x009896800000895d */ /* 0x004fea0003900000 */
[----:B------:R-:W2:Y:S02]  /*8cc0*/  @!P0 SYNCS.PHASECHK.TRANS64 P0, [R0+URZ], R3 ;  /* 0x00000003000085a7 */ /* 0x000ea400080010ff */
[----:B--2---:R-:W-:Y:S05]  /*8cd0*/  @!P0 BRA `(.L_x_137) ;  /* 0xfffffffc00f08947 */ /* 0x004fea000383ffff */
[----:B------:R-:W-:Y:S05]  /*8ce0*/  BRA `(.L_x_138) ;  /* 0xffffffa4009c7947 */ /* 0x000fea000383ffff */
.L_x_47:
[----:B------:R-:W-:-:S07]  /*8cf0*/  MOV R0, UR4 ;  /* 0x0000000400007c02 */ /* 0x000fce0008000f00 */
.L_x_139:
[----:B-1----:R1:W2:Y:S02]  /*8d00*/  SYNCS.PHASECHK.TRANS64.TRYWAIT P0, [R0+URZ], R3 ;  /* 0x00000003000075a7 */ /* 0x0022a400080011ff */
[----:B--2---:R-:W-:Y:S05]  /*8d10*/  @!P0 NANOSLEEP.SYNCS 0x989680 ;  /* 0x009896800000895d */ /* 0x004fea0003900000 */
[----:B------:R-:W2:Y:S02]  /*8d20*/  @!P0 SYNCS.PHASECHK.TRANS64 P0, [R0+URZ], R3 ;  /* 0x00000003000085a7 */ /* 0x000ea400080010ff */
[----:B--2---:R-:W-:Y:S05]  /*8d30*/  @!P0 BRA `(.L_x_139) ;  /* 0xfffffffc00f08947 */ /* 0x004fea000383ffff */
[----:B------:R-:W-:Y:S05]  /*8d40*/  BRA `(.L_x_140) ;  /* 0xffffffa400a87947 */ /* 0x000fea000383ffff */
.L_x_48:
[----:B------:R-:W-:-:S07]  /*8d50*/  MOV R0, UR4 ;  /* 0x0000000400007c02 */ /* 0x000fce0008000f00 */
.L_x_141:
[----:B-1----:R1:W2:Y:S02]  /*8d60*/  SYNCS.PHASECHK.TRANS64.TRYWAIT P0, [R0+URZ], R3 ;  /* 0x00000003000075a7 */ /* 0x0022a400080011ff */
[----:B--2---:R-:W-:Y:S05]  /*8d70*/  @!P0 NANOSLEEP.SYNCS 0x989680 ;  /* 0x009896800000895d */ /* 0x004fea0003900000 */
[----:B------:R-:W2:Y:S02]  /*8d80*/  @!P0 SYNCS.PHASECHK.TRANS64 P0, [R0+URZ], R3 ;  /* 0x00000003000085a7 */ /* 0x000ea400080010ff */
[----:B--2---:R-:W-:Y:S05]  /*8d90*/  @!P0 BRA `(.L_x_141) ;  /* 0xfffffffc00f08947 */ /* 0x004fea000383ffff */
[----:B------:R-:W-:Y:S05]  /*8da0*/  BRA `(.L_x_142) ;  /* 0xffffffa400b47947 */ /* 0x000fea000383ffff */
.L_x_49:
[----:B------:R-:W-:-:S07]  /*8db0*/  MOV R0, UR4 ;  /* 0x0000000400007c02 */ /* 0x000fce0008000f00 */
.L_x_143:
[----:B-1----:R1:W2:Y:S02]  /*8dc0*/  SYNCS.PHASECHK.TRANS64.TRYWAIT P0, [R0+URZ], R3 ;  /* 0x00000003000075a7 */ /* 0x0022a400080011ff */
[----:B--2---:R-:W-:Y:S05]  /*8dd0*/  @!P0 NANOSLEEP.SYNCS 0x989680 ;  /* 0x009896800000895d */ /* 0x004fea0003900000 */
[----:B------:R-:W2:Y:S02]  /*8de0*/  @!P0 SYNCS.PHASECHK.TRANS64 P0, [R0+URZ], R3 ;  /* 0x00000003000085a7 */ /* 0x000ea400080010ff */
[----:B--2---:R-:W-:Y:S05]  /*8df0*/  @!P0 BRA `(.L_x_143) ;  /* 0xfffffffc00f08947 */ /* 0x004fea000383ffff */
[----:B------:R-:W-:Y:S05]  /*8e00*/  BRA `(.L_x_144) ;  /* 0xffffffa400c07947 */ /* 0x000fea000383ffff */
.L_x_50:
[----:B------:R-:W-:-:S07]  /*8e10*/  MOV R0, UR4 ;  /* 0x0000000400007c02 */ /* 0x000fce0008000f00 */
.L_x_145:
[----:B-1----:R1:W2:Y:S02]  /*8e20*/  SYNCS.PHASECHK.TRANS64.TRYWAIT P0, [R0+URZ], R3 ;  /* 0x00000003000075a7 */ /* 0x0022a400080011ff */
[----:B--2---:R-:W-:Y:S05]  /*8e30*/  @!P0 NANOSLEEP.SYNCS 0x989680 ;  /* 0x009896800000895d */ /* 0x004fea0003900000 */
[----:B------:R-:W2:Y:S02]  /*8e40*/  @!P0 SYNCS.PHASECHK.TRANS64 P0, [R0+URZ], R3 ;  /* 0x00000003000085a7 */ /* 0x000ea400080010ff */
[----:B--2---:R-:W-:Y:S05]  /*8e50*/  @!P0 BRA `(.L_x_145) ;  /* 0xfffffffc00f08947 */ /* 0x004fea000383ffff */
[----:B------:R-:W-:Y:S05]  /*8e60*/  BRA `(.L_x_146) ;  /* 0xffffffa400cc7947 */ /* 0x000fea000383ffff */
.L_x_51:
[----:B------:R-:W-:-:S07]  /*8e70*/  MOV R0, UR4 ;  /* 0x0000000400007c02 */ /* 0x000fce0008000f00 */
.L_x_147:
[----:B-1----:R1:W2:Y:S02]  /*8e80*/  SYNCS.PHASECHK.TRANS64.TRYWAIT P0, [R0+URZ], R3 ;  /* 0x00000003000075a7 */ /* 0x0022a400080011ff */
[----:B--2---:R-:W-:Y:S05]  /*8e90*/  @!P0 NANOSLEEP.SYNCS 0x989680 ;  /* 0x009896800000895d */ /* 0x004fea0003900000 */
[----:B------:R-:W2:Y:S02]  /*8ea0*/  @!P0 SYNCS.PHASECHK.TRANS64 P0, [R0+URZ], R3 ;  /* 0x00000003000085a7 */ /* 0x000ea400080010ff */
[----:B--2---:R-:W-:Y:S05]  /*8eb0*/  @!P0 BRA `(.L_x_147) ;  /* 0xfffffffc00f08947 */ /* 0x004fea000383ffff */
[----:B------:R-:W-:Y:S05]  /*8ec0*/  BRA `(.L_x_148) ;  /* 0xffffffa400d87947 */ /* 0x000fea000383ffff */
.L_x_54:
[----:B------:R-:W-:-:S07]  /*8ed0*/  MOV R4, UR46 ;  /* 0x0000002e00047c02 */ /* 0x000fce0008000f00 */
.L_x_149:
[----:B--2---:R2:W3:Y:S02]  /*8ee0*/  SYNCS.PHASECHK.TRANS64.TRYWAIT P1, [R4+URZ+0x108], R7 ;  /* 0x00010807040075a7 */ /* 0x0044e400080211ff */
[----:B---3--:R-:W-:Y:S05]  /*8ef0*/  @!P1 NANOSLEEP.SYNCS 0x989680 ;  /* 0x009896800000995d */ /* 0x008fea0003900000 */
[----:B------:R-:W3:Y:S02]  /*8f00*/  @!P1 SYNCS.PHASECHK.TRANS64 P1, [R4+URZ+0x108], R7 ;  /* 0x00010807040095a7 */ /* 0x000ee400080210ff */
[----:B---3--:R-:W-:Y:S05]  /*8f10*/  @!P1 BRA `(.L_x_149) ;  /* 0xfffffffc00f09947 */ /* 0x008fea000383ffff */
[----:B------:R-:W-:Y:S05]  /*8f20*/  BRA `(.L_x_150) ;  /* 0xffffffa8003c7947 */ /* 0x000fea000383ffff */
.L_x_55:
[----:B--2---:R-:W-:-:S07]  /*8f30*/  MOV R4, UR46 ;  /* 0x0000002e00047c02 */ /* 0x004fce0008000f00 */
.L_x_151:
[----:B--2---:R2:W3:Y:S02]  /*8f40*/  SYNCS.PHASECHK.TRANS64.TRYWAIT P1, [R4+URZ+0x100], R5 ;  /* 0x00010005040075a7 */ /* 0x0044e400080211ff */
[----:B---3--:R-:W-:Y:S05]  /*8f50*/  @!P1 NANOSLEEP.SYNCS 0x989680 ;  /* 0x009896800000995d */ /* 0x008fea0003900000 */
[----:B------:R-:W3:Y:S02]  /*8f60*/  @!P1 SYNCS.PHASECHK.TRANS64 P1, [R4+URZ+0x100], R5 ;  /* 0x00010005040095a7 */ /* 0x000ee400080210ff */
[----:B---3--:R-:W-:Y:S05]  /*8f70*/  @!P1 BRA `(.L_x_151) ;  /* 0xfffffffc00f09947 */ /* 0x008fea000383ffff */
[----:B------:R-:W-:Y:S05]  /*8f80*/  BRA `(.L_x_152) ;  /* 0xffffffa800447947 */ /* 0x000fea000383ffff */
.L_x_63:
[----:B------:R-:W-:-:S07]  /*8f90*/  MOV R0, UR7 ;  /* 0x0000000700007c02 */ /* 0x000fce0008000f00 */
.L_x_153:
[----:B--2---:R2:W3:Y:S02]  /*8fa0*/  SYNCS.PHASECHK.TRANS64.TRYWAIT P0, [R0+URZ+0x100], R5 ;  /* 0x00010005000075a7 */ /* 0x0044e400080011ff */
[----:B---3--:R-:W-:Y:S05]  /*8fb0*/  @!P0 NANOSLEEP.SYNCS 0x989680 ;  /* 0x009896800000895d */ /* 0x008fea0003900000 */
[----:B------:R-:W3:Y:S02]  /*8fc0*/  @!P0 SYNCS.PHASECHK.TRANS64 P0, [R0+URZ+0x100], R5 ;  /* 0x00010005000085a7 */ /* 0x000ee400080010ff */
[----:B---3--:R-:W-:Y:S05]  /*8fd0*/  @!P0 BRA `(.L_x_153) ;  /* 0xfffffffc00f08947 */ /* 0x008fea000383ffff */
[----:B------:R-:W-:Y:S05]  /*8fe0*/  BRA `(.L_x_154) ;  /* 0xffffffac00d07947 */ /* 0x000fea000383ffff */
.L_x_64:
[----:B------:R-:W-:-:S07]  /*8ff0*/  MOV R5, UR9 ;  /* 0x0000000900057c02 */ /* 0x000fce0008000f00 */
.L_x_155:
[----:B--2---:R2:W3:Y:S02]  /*9000*/  SYNCS.PHASECHK.TRANS64.TRYWAIT P0, [R5+URZ+0x120], R0 ;  /* 0x00012000050075a7 */ /* 0x0044e400080011ff */
[----:B---3--:R-:W-:Y:S05]  /*9010*/  @!P0 NANOSLEEP.SYNCS 0x989680 ;  /* 0x009896800000895d */ /* 0x008fea0003900000 */
[----:B------:R-:W3:Y:S02]  /*9020*/  @!P0 SYNCS.PHASECHK.TRANS64 P0, [R5+URZ+0x120], R0 ;  /* 0x00012000050085a7 */ /* 0x000ee400080010ff */
[----:B---3--:R-:W-:Y:S05]  /*9030*/  @!P0 BRA `(.L_x_155) ;  /* 0xfffffffc00f08947 */ /* 0x008fea000383ffff */
[----:B------:R-:W-:Y:S05]  /*9040*/  BRA `(.L_x_156) ;  /* 0xffffffac00ec7947 */ /* 0x000fea000383ffff */
.L_x_67:
[----:B--2---:R-:W-:Y:S07]  /*9050*/  MOV R0, UR8 ;  /* 0x0000000800007c02 */ /* 0x004fee0008000f00 */
.L_x_157:
[----:B--2---:R2:W3:Y:S02]  /*9060*/  SYNCS.PHASECHK.TRANS64.TRYWAIT P0, [R0+URZ], R5 ;  /* 0x00000005000075a7 */ /* 0x0044e400080011ff */
[----:B---3--:R-:W-:Y:S05]  /*9070*/  @!P0 NANOSLEEP.SYNCS 0x989680 ;  /* 0x009896800000895d */ /* 0x008fea0003900000 */
[----:B------:R-:W3:Y:S02]  /*9080*/  @!P0 SYNCS.PHASECHK.TRANS64 P0, [R0+URZ], R5 ;  /* 0x00000005000085a7 */ /* 0x000ee400080010ff */
[----:B---3--:R-:W-:Y:S05]  /*9090*/  @!P0 BRA `(.L_x_157) ;  /* 0xfffffffc00f08947 */ /* 0x008fea000383ffff */
[----:B------:R-:W-:Y:S05]  /*90a0*/  BRA `(.L_x_66) ;  /* 0xffffffb0001c7947 */ /* 0x000fea000383ffff */
.L_x_70:
[----:B------:R-:W-:-:S07]  /*90b0*/  MOV R0, UR5 ;  /* 0x0000000500007c02 */ /* 0x000fce0008000f00 */
.L_x_158:
[----:B--2---:R2:W4:Y:S02]  /*90c0*/  SYNCS.PHASECHK.TRANS64.TRYWAIT P0, [R0+URZ], R3 ;  /* 0x00000003000075a7 */ /* 0x00452400080011ff */
[----:B----4-:R-:W-:Y:S05]  /*90d0*/  @!P0 NANOSLEEP.SYNCS 0x989680 ;  /* 0x009896800000895d */ /* 0x010fea0003900000 */
[----:B------:R-:W4:Y:S02]  /*90e0*/  @!P0 SYNCS.PHASECHK.TRANS64 P0, [R0+URZ], R3 ;  /* 0x00000003000085a7 */ /* 0x000f2400080010ff */
[----:B----4-:R-:W-:Y:S05]  /*90f0*/  @!P0 BRA `(.L_x_158) ;  /* 0xfffffffc00f08947 */ /* 0x010fea000383ffff */
[----:B------:R-:W-:Y:S05]  /*9100*/  BRA `(.L_x_159) ;  /* 0xffffffb400087947 */ /* 0x000fea000383ffff */
.L_x_71:
[----:B------:R-:W-:-:S07]  /*9110*/  MOV R0, UR6 ;  /* 0x0000000600007c02 */ /* 0x000fce0008000f00 */
.L_x_160:
[----:B--2---:R2:W4:Y:S02]  /*9120*/  SYNCS.PHASECHK.TRANS64.TRYWAIT P0, [R0+URZ], R3 ;  /* 0x00000003000075a7 */ /* 0x00452400080011ff */
[----:B----4-:R-:W-:Y:S05]  /*9130*/  @!P0 NANOSLEEP.SYNCS 0x989680 ;  /* 0x009896800000895d */ /* 0x010fea0003900000 */
[----:B------:R-:W4:Y:S02]  /*9140*/  @!P0 SYNCS.PHASECHK.TRANS64 P0, [R0+URZ], R3 ;  /* 0x00000003000085a7 */ /* 0x000f2400080010ff */
[----:B----4-:R-:W-:Y:S05]  /*9150*/  @!P0 BRA `(.L_x_160) ;  /* 0xfffffffc00f08947 */ /* 0x010fea000383ffff */
[----:B------:R-:W-:Y:S05]  /*9160*/  BRA `(.L_x_161) ;  /* 0xffffffb400147947 */ /* 0x000fea000383ffff */
.L_x_76:
[----:B------:R-:W-:Y:S07]  /*9170*/  MOV R3, UR17 ;  /* 0x0000001100037c02 */ /* 0x000fee0008000f00 */
.L_x_162:
[----:B---3--:R3:W1:Y:S02]  /*9180*/  SYNCS.PHASECHK.TRANS64.TRYWAIT P2, [R3+URZ+0x100], R0 ;  /* 0x00010000030075a7 */ /* 0x00866400080411ff */
[----:B-1----:R-:W-:Y:S05]  /*9190*/  @!P2 NANOSLEEP.SYNCS 0x989680 ;  /* 0x009896800000a95d */ /* 0x002fea0003900000 */
[----:B------:R-:W1:Y:S02]  /*91a0*/  @!P2 SYNCS.PHASECHK.TRANS64 P2, [R3+URZ+0x100], R0 ;  /* 0x000100000300a5a7 */ /* 0x000e6400080410ff */
[----:B-1----:R-:W-:Y:S05]  /*91b0*/  @!P2 BRA `(.L_x_162) ;  /* 0xfffffffc00f0a947 */ /* 0x002fea000383ffff */
[----:B------:R-:W-:Y:S05]  /*91c0*/  BRA `(.L_x_163) ;  /* 0xffffffbc00087947 */ /* 0x000fea000383ffff */
.L_x_79:
[----:B------:R-:W-:Y:S07]  /*91d0*/  MOV R0, UR17 ;  /* 0x0000001100007c02 */ /* 0x000fee0008000f00 */
.L_x_164:
[----:B--2---:R2:W3:Y:S02]  /*91e0*/  SYNCS.PHASECHK.TRANS64.TRYWAIT P0, [R0+URZ+0xf8], R3 ;  /* 0x0000f803000075a7 */ /* 0x0044e400080011ff */
[----:B---3--:R-:W-:Y:S05]  /*91f0*/  @!P0 NANOSLEEP.SYNCS 0x989680 ;  /* 0x009896800000895d */ /* 0x008fea0003900000 */
[----:B------:R-:W3:Y:S02]  /*9200*/  @!P0 SYNCS.PHASECHK.TRANS64 P0, [R0+URZ+0xf8], R3 ;  /* 0x0000f803000085a7 */ /* 0x000ee400080010ff */
[----:B---3--:R-:W-:Y:S05]  /*9210*/  @!P0 BRA `(.L_x_164) ;  /* 0xfffffffc00f08947 */ /* 0x008fea000383ffff */
[----:B------:R-:W-:Y:S05]  /*9220*/  BRA `(.L_x_78) ;  /* 0xffffffc000187947 */ /* 0x000fea000383ffff */
.L_x_82:
[----:B------:R-:W-:Y:S07]  /*9230*/  MOV R0, UR22 ;  /* 0x0000001600007c02 */ /* 0x000fee0008000f00 */
.L_x_165:
[----:B--2---:R2:W3:Y:S02]  /*9240*/  SYNCS.PHASECHK.TRANS64.TRYWAIT P0, [R0+URZ+0xd8], R3 ;  /* 0x0000d803000075a7 */ /* 0x0044e400080011ff */
[----:B---3--:R-:W-:Y:S05]  /*9250*/  @!P0 NANOSLEEP.SYNCS 0x989680 ;  /* 0x009896800000895d */ /* 0x008fea0003900000 */
[----:B------:R-:W3:Y:S02]  /*9260*/  @!P0 SYNCS.PHASECHK.TRANS64 P0, [R0+URZ+0xd8], R3 ;  /* 0x0000d803000085a7 */ /* 0x000ee400080010ff */
[----:B---3--:R-:W-:Y:S05]  /*9270*/  @!P0 BRA `(.L_x_165) ;  /* 0xfffffffc00f08947 */ /* 0x008fea000383ffff */
[----:B------:R-:W-:Y:S05]  /*9280*/  BRA `(.L_x_166) ;  /* 0xffffffc000e07947 */ /* 0x000fea000383ffff */
.L_x_83:
[----:B------:R-:W-:Y:S07]  /*9290*/  MOV R3, UR20 ;  /* 0x0000001400037c02 */ /* 0x000fee0008000f00 */
.L_x_167:
[----:B-1----:R1:W2:Y:S02]  /*92a0*/  SYNCS.PHASECHK.TRANS64.TRYWAIT P0, [R3+URZ+0xd8], R12 ;  /* 0x0000d80c030075a7 */ /* 0x0022a400080011ff */
[----:B--2---:R-:W-:Y:S05]  /*92b0*/  @!P0 NANOSLEEP.SYNCS 0x989680 ;  /* 0x009896800000895d */ /* 0x004fea0003900000 */
[----:B------:R-:W2:Y:S02]  /*92c0*/  @!P0 SYNCS.PHASECHK.TRANS64 P0, [R3+URZ+0xd8], R12 ;  /* 0x0000d80c030085a7 */ /* 0x000ea400080010ff */
[----:B--2---:R-:W-:Y:S05]  /*92d0*/  @!P0 BRA `(.L_x_167) ;  /* 0xfffffffc00f08947 */ /* 0x004fea000383ffff */
[----:B------:R-:W-:Y:S05]  /*92e0*/  BRA `(.L_x_168) ;  /* 0xffffffc400807947 */ /* 0x000fea000383ffff */
.L_x_85:
[----:B------:R-:W-:-:S07]  /*92f0*/  MOV R0, UR4 ;  /* 0x0000000400007c02 */ /* 0x000fce0008000f00 */
.L_x_169:
[----:B-1----:R1:W3:Y:S02]  /*9300*/  SYNCS.PHASECHK.TRANS64.TRYWAIT P0, [R0+URZ], R3 ;  /* 0x00000003000075a7 */ /* 0x0022e400080011ff */
[----:B---3--:R-:W-:Y:S05]  /*9310*/  @!P0 NANOSLEEP.SYNCS 0x989680 ;  /* 0x009896800000895d */ /* 0x008fea0003900000 */
[----:B------:R-:W3:Y:S02]  /*9320*/  @!P0 SYNCS.PHASECHK.TRANS64 P0, [R0+URZ], R3 ;  /* 0x00000003000085a7 */ /* 0x000ee400080010ff */
[----:B---3--:R-:W-:Y:S05]  /*9330*/  @!P0 BRA `(.L_x_169) ;  /* 0xfffffffc00f08947 */ /* 0x008fea000383ffff */
[----:B------:R-:W-:Y:S05]  /*9340*/  BRA `(.L_x_170) ;  /* 0xffffffc400f87947 */ /* 0x000fea000383ffff */
.L_x_86:
[----:B------:R-:W-:-:S07]  /*9350*/  MOV R0, UR4 ;  /* 0x0000000400007c02 */ /* 0x000fce0008000f00 */
.L_x_171:
[----:B-1----:R1:W3:Y:S02]  /*9360*/  SYNCS.PHASECHK.TRANS64.TRYWAIT P0, [R0+URZ], R3 ;  /* 0x00000003000075a7 */ /* 0x0022e400080011ff */
[----:B---3--:R-:W-:Y:S05]  /*9370*/  @!P0 NANOSLEEP.SYNCS 0x989680 ;  /* 0x009896800000895d */ /* 0x008fea0003900000 */
[----:B------:R-:W3:Y:S02]  /*9380*/  @!P0 SYNCS.PHASECHK.TRANS64 P0, [R0+URZ], R3 ;  /* 0x00000003000085a7 */ /* 0x000ee400080010ff */
[----:B---3--:R-:W-:Y:S05]  /*9390*/  @!P0 BRA `(.L_x_171) ;  /* 0xfffffffc00f08947 */ /* 0x008fea000383ffff */
[----:B------:R-:W-:Y:S05]  /*93a0*/  BRA `(.L_x_172) ;  /* 0xffffffc800047947 */ /* 0x000fea000383ffff */
.L_x_88:
[----:B------:R-:W-:Y:S07]  /*93b0*/  MOV R0, UR51 ;  /* 0x0000003300007c02 */ /* 0x000fee0008000f00 */
.L_x_173:
[----:B--2---:R2:W3:Y:S02]  /*93c0*/  SYNCS.PHASECHK.TRANS64.TRYWAIT P0, [R0+URZ+0x100], R3 ;  /* 0x00010003000075a7 */ /* 0x0044e400080011ff */
[----:B---3--:R-:W-:Y:S05]  /*93d0*/  @!P0 NANOSLEEP.SYNCS 0x989680 ;  /* 0x009896800000895d */ /* 0x008fea0003900000 */
[----:B------:R-:W3:Y:S02]  /*93e0*/  @!P0 SYNCS.PHASECHK.TRANS64 P0, [R0+URZ+0x100], R3 ;  /* 0x00010003000085a7 */ /* 0x000ee400080010ff */
[----:B---3--:R-:W-:Y:S05]  /*93f0*/  @!P0 BRA `(.L_x_173) ;  /* 0xfffffffc00f08947 */ /* 0x008fea000383ffff */
[----:B------:R-:W-:Y:S05]  /*9400*/  BRA `(.L_x_174) ;  /* 0xffffffcc00047947 */ /* 0x000fea000383ffff */
.L_x_98:
[----:B-1----:R1:W3:Y:S02]  /*9410*/  SYNCS.PHASECHK.TRANS64.TRYWAIT P1, [R2+URZ+0xc0], R3 ;  /* 0x0000c003020075a7 */ /* 0x0022e400080211ff */
[----:B---3--:R-:W-:Y:S05]  /*9420*/  @!P1 NANOSLEEP.SYNCS 0x989680 ;  /* 0x009896800000995d */ /* 0x008fea0003900000 */
[----:B------:R-:W3:Y:S02]  /*9430*/  @!P1 SYNCS.PHASECHK.TRANS64 P1, [R2+URZ+0xc0], R3 ;  /* 0x0000c003020095a7 */ /* 0x000ee400080210ff */
[----:B---3--:R-:W-:Y:S05]  /*9440*/  @!P1 BRA `(.L_x_98) ;  /* 0xfffffffc00f09947 */ /* 0x008fea000383ffff */
[----:B------:R-:W-:Y:S05]  /*9450*/  BRA `(.L_x_97) ;  /* 0xffffffdc00647947 */ /* 0x000fea000383ffff */
.L_x_100:
[----:B---3--:R3:W4:Y:S02]  /*9460*/  SYNCS.PHASECHK.TRANS64.TRYWAIT P0, [R87+URZ+0x110], R0 ;  /* 0x00011000570075a7 */ /* 0x00872400080011ff */
[----:B----4-:R-:W-:Y:S05]  /*9470*/  @!P0 NANOSLEEP.SYNCS 0x989680 ;  /* 0x009896800000895d */ /* 0x010fea0003900000 */
[----:B------:R-:W4:Y:S02]  /*9480*/  @!P0 SYNCS.PHASECHK.TRANS64 P0, [R87+URZ+0x110], R0 ;  /* 0x00011000570085a7 */ /* 0x000f2400080010ff */
[----:B----4-:R-:W-:Y:S05]  /*9490*/  @!P0 BRA `(.L_x_100) ;  /* 0xfffffffc00f08947 */ /* 0x010fea000383ffff */
[----:B------:R-:W-:Y:S05]  /*94a0*/  BRA `(.L_x_99) ;  /* 0xffffffdc00dc7947 */ /* 0x000fea000383ffff */
.L_x_111:
[----:B-1----:R1:W2:Y:S02]  /*94b0*/  SYNCS.PHASECHK.TRANS64.TRYWAIT P0, [R3+URZ+0xc0], R42 ;  /* 0x0000c02a030075a7 */ /* 0x0022a400080011ff */
[----:B--2---:R-:W-:Y:S05]  /*94c0*/  @!P0 NANOSLEEP.SYNCS 0x989680 ;  /* 0x009896800000895d */ /* 0x004fea0003900000 */
[----:B------:R-:W2:Y:S02]  /*94d0*/  @!P0 SYNCS.PHASECHK.TRANS64 P0, [R3+URZ+0xc0], R42 ;  /* 0x0000c02a030085a7 */ /* 0x000ea400080010ff */
[----:B--2---:R-:W-:Y:S05]  /*94e0*/  @!P0 BRA `(.L_x_111) ;  /* 0xfffffffc00f08947 */ /* 0x004fea000383ffff */
[----:B------:R-:W-:Y:S05]  /*94f0*/  BRA `(.L_x_110) ;  /* 0xffffffe800247947 */ /* 0x000fea000383ffff */
        .weak           $__internal_0_$__cuda_sm10x_tcgen05_guardrail_trap_col_being_dealloced_not_returned_by_alloc
        .type           $__internal_0_$__cuda_sm10x_tcgen05_guardrail_trap_col_being_dealloced_not_returned_by_alloc,@function
        .size           $__internal_0_$__cuda_sm10x_tcgen05_guardrail_trap_col_being_dealloced_not_returned_by_alloc,($__internal_1_$__cuda_sm10x_tcgen05_guardrail_trap_phase_invalid_during_alloc - $__internal_0_$__cuda_sm10x_tcgen05_guardrail_trap_col_being_dealloced_not_returned_by_alloc)
$__internal_0_$__cuda_sm10x_tcgen05_guardrail_trap_col_being_dealloced_not_returned_by_alloc:
[----:B------:R-:W-:Y:S05]  /*9500*/  BPT.TRAP 0x1 ;  /* 0x000000040000795c */ /* 0x000fea0000300000 */
[----:B------:R-:W-:-:S04]  /*9510*/  HFMA2 R3, -RZ, RZ, 0, 0 ;  /* 0x00000000ff037431 */ /* 0x000fc800000001ff */
[----:B------:R-:W-:Y:S05]  /*9520*/  RET.REL.NODEC R2 `(_ZN7cutlass13device_kernelINS_4conv6kernel13ConvUniversalINS1_16ConvProblemShapeILNS1_8OperatorE2ELi3EEENS1_10collective14CollectiveConvINS1_47MainloopSm100TmaUmmaWarpSpecializedImplicitGemmILS5_2ELi12ELi3ELi1ELi2EN4cute5tupleIJNSA_1CILi2EEENSC_ILi1EEESE_EEEEENSB_IJNSC_ILi64EEENSB_IJSH_EEENSB_IJNSC_ILi32EEEEEEEEENS_10tfloat32_tESM_NSA_8TiledMMAINSA_8MMA_AtomIJNSA_17SM100_MMA_TF32_SSISM_SM_fLi64ELi64ELNSA_4UMMA5MajorE1ELSR_1ELNSQ_7ScaleInE0ELSS_0EEEEEENSA_6LayoutINSB_IJSE_SE_SE_EEENSB_IJNSC_ILi0EEESX_SX_EEEEENSB_IJNSA_10UnderscoreES10_S10_EEEEENS7_6detail27Sm100ImplicitGemmTileTraitsINSA_13SM90_TMA_LOADENSA_14ComposedLayoutINSA_7SwizzleILi2ELi5ELi2EEENSA_18smem_ptr_flag_bitsILi32EEENSV_INSB_IJSJ_NSC_ILi4EEEEEENSB_IJSE_SJ_EEEEEEEvEENS14_INSA_30SM90_TMA_LOAD_IM2COL_MULTICASTES1F_vEEEENS_8epilogue10collective18CollectiveEpilogueINS1K_23Sm100TmaWarpSpecializedILi3ELi2ELi16ELb1ELb0EEEJSL_NSB_IJNSV_ISH_SE_EENSV_ISJ_SE_EEEEESM_NSB_IJlNSB_IJSE_lllEEESX_EEESM_S1T_NS1K_6fusion15FusionCallbacksIS1O_NS1U_17LinearCombinationISM_fSM_fLNS_15FloatRoundStyleE2EEESL_S1R_JEEENSA_5SM1004TMEM4LOAD26SM100_TMEM_LOAD_16dp128b8xES15_NS16_INS17_ILi3ELi4ELi3EEES1A_NSV_INSB_IJNSC_ILi8EEESJ_EEENSB_IJSJ_SE_EEEEEEENSA_17SM75_U32x4_LDSM_NENSA_14SM90_TMA_STOREES29_NSA_17SM90_U32x4_STSM_NENSA_39AutoVectorizingCopyWithAssumedAlignmentILi128EEEEEEvvEEEEvNT_6ParamsE) ;  /* 0xffffff6802b47950 */ /* 0x000fea0003c3ffff */
        .weak           $__internal_1_$__cuda_sm10x_tcgen05_guardrail_trap_phase_invalid_during_alloc
        .type           $__internal_1_$__cuda_sm10x_tcgen05_guardrail_trap_phase_invalid_during_alloc,@function
        .size           $__internal_1_$__cuda_sm10x_tcgen05_guardrail_trap_phase_invalid_during_alloc,($__internal_2_$__cuda_sm10x_tcgen05_guardrail_trap_unallocated_columns_being_dealloced - $__internal_1_$__cuda_sm10x_tcgen05_guardrail_trap_phase_invalid_during_alloc)
$__internal_1_$__cuda_sm10x_tcgen05_guardrail_trap_phase_invalid_during_alloc:
[----:B------:R-:W-:Y:S05]  /*9530*/  BPT.TRAP 0x1 ;  /* 0x000000040000795c */ /* 0x000fea0000300000 */
[----:B------:R-:W-:-:S04]  /*9540*/  MOV R3, 0x0 ;  /* 0x0000000000037802 */ /* 0x000fc80000000f00 */
[----:B------:R-:W-:Y:S05]  /*9550*/  RET.REL.NODEC R2 `(_ZN7cutlass13device_kernelINS_4conv6kernel13ConvUniversalINS1_16ConvProblemShapeILNS1_8OperatorE2ELi3EEENS1_10collective14CollectiveConvINS1_47MainloopSm100TmaUmmaWarpSpecializedImplicitGemmILS5_2ELi12ELi3ELi1ELi2EN4cute5tupleIJNSA_1CILi2EEENSC_ILi1EEESE_EEEEENSB_IJNSC_ILi64EEENSB_IJSH_EEENSB_IJNSC_ILi32EEEEEEEEENS_10tfloat32_tESM_NSA_8TiledMMAINSA_8MMA_AtomIJNSA_17SM100_MMA_TF32_SSISM_SM_fLi64ELi64ELNSA_4UMMA5MajorE1ELSR_1ELNSQ_7ScaleInE0ELSS_0EEEEEENSA_6LayoutINSB_IJSE_SE_SE_EEENSB_IJNSC_ILi0EEESX_SX_EEEEENSB_IJNSA_10UnderscoreES10_S10_EEEEENS7_6detail27Sm100ImplicitGemmTileTraitsINSA_13SM90_TMA_LOADENSA_14ComposedLayoutINSA_7SwizzleILi2ELi5ELi2EEENSA_18smem_ptr_flag_bitsILi32EEENSV_INSB_IJSJ_NSC_ILi4EEEEEENSB_IJSE_SJ_EEEEEEEvEENS14_INSA_30SM90_TMA_LOAD_IM2COL_MULTICASTES1F_vEEEENS_8epilogue10collective18CollectiveEpilogueINS1K_23Sm100TmaWarpSpecializedILi3ELi2ELi16ELb1ELb0EEEJSL_NSB_IJNSV_ISH_SE_EENSV_ISJ_SE_EEEEESM_NSB_IJlNSB_IJSE_lllEEESX_EEESM_S1T_NS1K_6fusion15FusionCallbacksIS1O_NS1U_17LinearCombinationISM_fSM_fLNS_15FloatRoundStyleE2EEESL_S1R_JEEENSA_5SM1004TMEM4LOAD26SM100_TMEM_LOAD_16dp128b8xES15_NS16_INS17_ILi3ELi4ELi3EEES1A_NSV_INSB_IJNSC_ILi8EEESJ_EEENSB_IJSJ_SE_EEEEEEENSA_17SM75_U32x4_LDSM_NENSA_14SM90_TMA_STOREES29_NSA_17SM90_U32x4_STSM_NENSA_39AutoVectorizingCopyWithAssumedAlignmentILi128EEEEEEvvEEEEvNT_6ParamsE) ;  /* 0xffffff6802a87950 */ /* 0x000fea0003c3ffff */
        .weak           $__internal_2_$__cuda_sm10x_tcgen05_guardrail_trap_unallocated_columns_being_dealloced
        .type           $__internal_2_$__cuda_sm10x_tcgen05_guardrail_trap_unallocated_columns_being_dealloced,@function
        .size           $__internal_2_$__cuda_sm10x_tcgen05_guardrail_trap_unallocated_columns_being_dealloced,(.L_x_176 - $__internal_2_$__cuda_sm10x_tcgen05_guardrail_trap_unallocated_columns_being_dealloced)
$__internal_2_$__cuda_sm10x_tcgen05_guardrail_trap_unallocated_columns_being_dealloced:
[----:B------:R-:W-:Y:S05]  /*9560*/  BPT.TRAP 0x1 ;  /* 0x000000040000795c */ /* 0x000fea0000300000 */
[----:B------:R-:W-:-:S04]  /*9570*/  HFMA2 R3, -RZ, RZ, 0, 0 ;  /* 0x00000000ff037431 */ /* 0x000fc800000001ff */
[----:B------:R-:W-:Y:S05]  /*9580*/  RET.REL.NODEC R2 `(_ZN7cutlass13device_kernelINS_4conv6kernel13ConvUniversalINS1_16ConvProblemShapeILNS1_8OperatorE2ELi3EEENS1_10collective14CollectiveConvINS1_47MainloopSm100TmaUmmaWarpSpecializedImplicitGemmILS5_2ELi12ELi3ELi1ELi2EN4cute5tupleIJNSA_1CILi2EEENSC_ILi1EEESE_EEEEENSB_IJNSC_ILi64EEENSB_IJSH_EEENSB_IJNSC_ILi32EEEEEEEEENS_10tfloat32_tESM_NSA_8TiledMMAINSA_8MMA_AtomIJNSA_17SM100_MMA_TF32_SSISM_SM_fLi64ELi64ELNSA_4UMMA5MajorE1ELSR_1ELNSQ_7ScaleInE0ELSS_0EEEEEENSA_6LayoutINSB_IJSE_SE_SE_EEENSB_IJNSC_ILi0EEESX_SX_EEEEENSB_IJNSA_10UnderscoreES10_S10_EEEEENS7_6detail27Sm100ImplicitGemmTileTraitsINSA_13SM90_TMA_LOADENSA_14ComposedLayoutINSA_7SwizzleILi2ELi5ELi2EEENSA_18smem_ptr_flag_bitsILi32EEENSV_INSB_IJSJ_NSC_ILi4EEEEEENSB_IJSE_SJ_EEEEEEEvEENS14_INSA_30SM90_TMA_LOAD_IM2COL_MULTICASTES1F_vEEEENS_8epilogue10collective18CollectiveEpilogueINS1K_23Sm100TmaWarpSpecializedILi3ELi2ELi16ELb1ELb0EEEJSL_NSB_IJNSV_ISH_SE_EENSV_ISJ_SE_EEEEESM_NSB_IJlNSB_IJSE_lllEEESX_EEESM_S1T_NS1K_6fusion15FusionCallbacksIS1O_NS1U_17LinearCombinationISM_fSM_fLNS_15FloatRoundStyleE2EEESL_S1R_JEEENSA_5SM1004TMEM4LOAD26SM100_TMEM_LOAD_16dp128b8xES15_NS16_INS17_ILi3ELi4ELi3EEES1A_NSV_INSB_IJNSC_ILi8EEESJ_EEENSB_IJSJ_SE_EEEEEEENSA_17SM75_U32x4_LDSM_NENSA_14SM90_TMA_STOREES29_NSA_17SM90_U32x4_STSM_NENSA_39AutoVectorizingCopyWithAssumedAlignmentILi128EEEEEEvvEEEEvNT_6ParamsE) ;  /* 0xffffff68029c7950 */ /* 0x000fea0003c3ffff */
.L_x_175:
[----:B------:R-:W-:-:S00]  /*9590*/  BRA `(.L_x_175) ;  /* 0xfffffffc00fc7947 */ /* 0x000fc0000383ffff */
[----:B------:R-:W-:-:S00]  /*95a0*/  NOP ;  /* 0x0000000000007918 */ /* 0x000fc00000000000 */
        /* <DEDUP_REMOVED lines=13> */
.L_x_176:


//--------------------- .nv.global.init           --------------------------
	.section	.nv.global.init,"aw",@progbits
.nv.global.init:
	.type		$str$29,@object
	.size		$str$29,($str$30 - $str$29)
$str$29:
        /*0000*/ 	.byte	0x28, 0x61, 0x64, 0x64, 0x72, 0x65, 0x73, 0x73, 0x20, 0x26, 0x20, 0x6d, 0x61, 0x73, 0x6b, 0x29
        /*0010*/ 	.byte	0x20, 0x3d, 0x3d, 0x20, 0x30, 0x00
	.type		$str$30,@object
	.size		$str$30,($str$28 - $str$30)
$str$30:
        /*0016*/ 	.byte	0x2f, 0x74, 0x6d, 0x70, 0x2f, 0x63, 0x75, 0x74, 0x6c, 0x61, 0x73, 0x73, 0x5f, 0x73, 0x77, 0x65
        /*0026*/ 	.byte	0x65, 0x70, 0x5f, 0x73, 0x72, 0x63, 0x2f, 0x69, 0x6e, 0x63, 0x6c, 0x75, 0x64, 0x65, 0x2f, 0x63
        /*0036*/ 	.byte	0x75, 0x74, 0x65, 0x2f, 0x70, 0x6f, 0x69, 0x6e, 0x74, 0x65, 0x72, 0x5f, 0x66, 0x6c, 0x61, 0x67
        /*0046*/ 	.byte	0x67, 0x65, 0x64, 0x2e, 0x68, 0x70, 0x70, 0x00
	.type		$str$28,@object
	.size		$str$28,($str$27 - $str$28)
$str$28:
        /*004e*/ 	.byte	0x2f, 0x74, 0x6d, 0x70, 0x2f, 0x63, 0x75, 0x74, 0x6c, 0x61, 0x73, 0x73, 0x5f, 0x73, 0x77, 0x65
        /*005e*/ 	.byte	0x65, 0x70, 0x5f, 0x73, 0x72, 0x63, 0x2f, 0x69, 0x6e, 0x63, 0x6c, 0x75, 0x64, 0x65, 0x2f, 0x63
        /*006e*/ 	.byte	0x75, 0x74, 0x65, 0x2f, 0x61, 0x74, 0x6f, 0x6d, 0x2f, 0x63, 0x6f, 0x70, 0x79, 0x5f, 0x74, 0x72
        /*007e*/ 	.byte	0x61, 0x69, 0x74, 0x73, 0x5f, 0x73, 0x6d, 0x31, 0x30, 0x30, 0x2e, 0x68, 0x70, 0x70, 0x00
	.type		$str$27,@object
	.size		$str$27,(__unnamed_1 - $str$27)
$str$27:
        /*008d*/ 	.byte	0x28, 0x28, 0x75, 0x69, 0x6e, 0x74, 0x33, 0x32, 0x5f, 0x74, 0x28, 0x74, 0x68, 0x72, 0x65, 0x61
        /*009d*/ 	.byte	0x64, 0x49, 0x64, 0x78, 0x2e, 0x78, 0x29, 0x20, 0x2f, 0x20, 0x33, 0x32, 0x29, 0x20, 0x25, 0x20
        /*00ad*/ 	.byte	0x34, 0x29, 0x20, 0x3d, 0x3d, 0x20, 0x28, 0x28, 0x28, 0x74, 0x6d, 0x65, 0x6d, 0x5f, 0x61, 0x64
        /*00bd*/ 	.byte	0x64, 0x72, 0x20, 0x3e, 0x3e, 0x20, 0x31, 0x36, 0x29, 0x20, 0x2f, 0x20, 0x33, 0x32, 0x29, 0x20
        /*00cd*/ 	.byte	0x25, 0x20, 0x34, 0x29, 0x00
	.type		__unnamed_1,@object
	.size		__unnamed_1,(__unnamed_2 - __unnamed_1)
__unnamed_1:
        /*00d2*/ 	.byte	0x61, 0x75, 0x74, 0x6f, 0x20, 0x63, 0x75, 0x74, 0x65, 0x3a, 0x3a, 0x61, 0x73, 0x5f, 0x70, 0x6f
        /* <DEDUP_REMOVED lines=24> */
        /*0262*/ 	.byte	0x30, 0x34, 0x38, 0x3e, 0x3e, 0x3e, 0x3e, 0x5d, 0x00
	.type		__unnamed_2,@object
	.size		__unnamed_2,(.L_2 - __unnamed_2)
__unnamed_2:
        /* <DEDUP_REMOVED lines=45> */
        /*053b*/ 	.byte	0x3e, 0x3e, 0x3e, 0x5d, 0x00
.L_2:


//--------------------- .nv.shared._ZN7cutlass13device_kernelINS_4conv6kernel13ConvUniversalINS1_16ConvProblemShapeILNS1_8OperatorE2ELi3EEENS1_10collective14CollectiveConvINS1_47MainloopSm100TmaUmmaWarpSpecializedImplicitGemmILS5_2ELi12ELi3ELi1ELi2EN4cute5tupleIJNSA_1CILi2EEENSC_ILi1EEESE_EEEEENSB_IJNSC_ILi64EEENSB_IJSH_EEENSB_IJNSC_ILi32EEEEEEEEENS_10tfloat32_tESM_NSA_8TiledMMAINSA_8MMA_AtomIJNSA_17SM100_MMA_TF32_SSISM_SM_fLi64ELi64ELNSA_4UMMA5MajorE1ELSR_1ELNSQ_7ScaleInE0ELSS_0EEEEEENSA_6LayoutINSB_IJSE_SE_SE_EEENSB_IJNSC_ILi0EEESX_SX_EEEEENSB_IJNSA_10UnderscoreES10_S10_EEEEENS7_6detail27Sm100ImplicitGemmTileTraitsINSA_13SM90_TMA_LOADENSA_14ComposedLayoutINSA_7SwizzleILi2ELi5ELi2EEENSA_18smem_ptr_flag_bitsILi32EEENSV_INSB_IJSJ_NSC_ILi4EEEEEENSB_IJSE_SJ_EEEEEEEvEENS14_INSA_30SM90_TMA_LOAD_IM2COL_MULTICASTES1F_vEEEENS_8epilogue10collective18CollectiveEpilogueINS1K_23Sm100TmaWarpSpecializedILi3ELi2ELi16ELb1ELb0EEEJSL_NSB_IJNSV_ISH_SE_EENSV_ISJ_SE_EEEEESM_NSB_IJlNSB_IJSE_lllEEESX_EEESM_S1T_NS1K_6fusion15FusionCallbacksIS1O_NS1U_17LinearCombinationISM_fSM_fLNS_15FloatRoundStyleE2EEESL_S1R_JEEENSA_5SM1004TMEM4LOAD26SM100_TMEM_LOAD_16dp128b8xES15_NS16_INS17_ILi3ELi4ELi3EEES1A_NSV_INSB_IJNSC_ILi8EEESJ_EEENSB_IJSJ_SE_EEEEEEENSA_17SM75_U32x4_LDSM_NENSA_14SM90_TMA_STOREES29_NSA_17SM90_U32x4_STSM_NENSA_39AutoVectorizingCopyWithAssumedAlignmentILi128EEEEEEvvEEEEvNT_6ParamsE --------------------------
	.section	.nv.shared._ZN7cutlass13device_kernelINS_4conv6kernel13ConvUniversalINS1_16ConvProblemShapeILNS1_8OperatorE2ELi3EEENS1_10collective14CollectiveConvINS1_47MainloopSm100TmaUmmaWarpSpecializedImplicitGemmILS5_2ELi12ELi3ELi1ELi2EN4cute5tupleIJNSA_1CILi2EEENSC_ILi1EEESE_EEEEENSB_IJNSC_ILi64EEENSB_IJSH_EEENSB_IJNSC_ILi32EEEEEEEEENS_10tfloat32_tESM_NSA_8TiledMMAINSA_8MMA_AtomIJNSA_17SM100_MMA_TF32_SSISM_SM_fLi64ELi64ELNSA_4UMMA5MajorE1ELSR_1ELNSQ_7ScaleInE0ELSS_0EEEEEENSA_6LayoutINSB_IJSE_SE_SE_EEENSB_IJNSC_ILi0EEESX_SX_EEEEENSB_IJNSA_10UnderscoreES10_S10_EEEEENS7_6detail27Sm100ImplicitGemmTileTraitsINSA_13SM90_TMA_LOADENSA_14ComposedLayoutINSA_7SwizzleILi2ELi5ELi2EEENSA_18smem_ptr_flag_bitsILi32EEENSV_INSB_IJSJ_NSC_ILi4EEEEEENSB_IJSE_SJ_EEEEEEEvEENS14_INSA_30SM90_TMA_LOAD_IM2COL_MULTICASTES1F_vEEEENS_8epilogue10collective18CollectiveEpilogueINS1K_23Sm100TmaWarpSpecializedILi3ELi2ELi16ELb1ELb0EEEJSL_NSB_IJNSV_ISH_SE_EENSV_ISJ_SE_EEEEESM_NSB_IJlNSB_IJSE_lllEEESX_EEESM_S1T_NS1K_6fusion15FusionCallbacksIS1O_NS1U_17LinearCombinationISM_fSM_fLNS_15FloatRoundStyleE2EEESL_S1R_JEEENSA_5SM1004TMEM4LOAD26SM100_TMEM_LOAD_16dp128b8xES15_NS16_INS17_ILi3ELi4ELi3EEES1A_NSV_INSB_IJNSC_ILi8EEESJ_EEENSB_IJSJ_SE_EEEEEEENSA_17SM75_U32x4_LDSM_NENSA_14SM90_TMA_STOREES29_NSA_17SM90_U32x4_STSM_NENSA_39AutoVectorizingCopyWithAssumedAlignmentILi128EEEEEEvvEEEEvNT_6ParamsE,"aw",@nobits
	.sectionflags	@""
	.align	16
	.zero		1024


//--------------------- .nv.shared.reserved.0     --------------------------
	.section	.nv.shared.reserved.0,"aw",@nobits
	.weak		__nv_reservedSMEM_offset_0_alias
	.size		__nv_reservedSMEM_offset_0_alias, 0, 64
	.other		__nv_reservedSMEM_offset_0_alias,@"STO_CUDA_RESERVED_SHARED STV_DEFAULT"
__nv_reservedSMEM_offset_0_alias:
	.zero		0
.nv.shared.reserved.0:
	.zero		64
	.weak		__nv_reservedSMEM_tcgen05_partition
	.type		__nv_reservedSMEM_tcgen05_partition,@object
	.size		__nv_reservedSMEM_tcgen05_partition,(.L_0 - __nv_reservedSMEM_tcgen05_partition)
__nv_reservedSMEM_tcgen05_partition:
	.zero		32
.L_0:


//--------------------- .nv.global                --------------------------
	.section	.nv.global,"aw",@nobits
.nv.global:
	.type		_ZN39_INTERNAL_7620bbd9_4_k_cu_d9ed5b7a_41794cute1_E,@object
	.size		_ZN39_INTERNAL_7620bbd9_4_k_cu_d9ed5b7a_41794cute1_E,(_ZN39_INTERNAL_7620bbd9_4_k_cu_d9ed5b7a_41794cuda3std3__45__cpo6cbeginE - _ZN39_INTERNAL_7620bbd9_4_k_cu_d9ed5b7a_41794cute1_E)
_ZN39_INTERNAL_7620bbd9_4_k_cu_d9ed5b7a_41794cute1_E:
	.zero		1
	.type		_ZN39_INTERNAL_7620bbd9_4_k_cu_d9ed5b7a_41794cuda3std3__45__cpo6cbeginE,@object
	.size		_ZN39_INTERNAL_7620bbd9_4_k_cu_d9ed5b7a_41794cuda3std3__45__cpo6cbeginE,(_ZN39_INTERNAL_7620bbd9_4_k_cu_d9ed5b7a_41794cuda3std3__48in_placeE - _ZN39_INTERNAL_7620bbd9_4_k_cu_d9ed5b7a_41794cuda3std3__45__cpo6cbeginE)
_ZN39_INTERNAL_7620bbd9_4_k_cu_d9ed5b7a_41794cuda3std3__45__cpo6cbeginE:
	.zero		1
	.type		_ZN39_INTERNAL_7620bbd9_4_k_cu_d9ed5b7a_41794cuda3std3__48in_placeE,@object
	.size		_ZN39_INTERNAL_7620bbd9_4_k_cu_d9ed5b7a_41794cuda3std3__48in_placeE,(_ZN39_INTERNAL_7620bbd9_4_k_cu_d9ed5b7a_41794cuda3std6ranges3__45__cpo9iter_moveE - _ZN39_INTERNAL_7620bbd9_4_k_cu_d9ed5b7a_41794cuda3std3__48in_placeE)
_ZN39_INTERNAL_7620bbd9_4_k_cu_d9ed5b7a_41794cuda3std3__48in_placeE:
	.zero		1
	.type		_ZN39_INTERNAL_7620bbd9_4_k_cu_d9ed5b7a_41794cuda3std6ranges3__45__cpo9iter_moveE,@object
	.size		_ZN39_INTERNAL_7620bbd9_4_k_cu_d9ed5b7a_41794cuda3std6ranges3__45__cpo9iter_moveE,(_ZN39_INTERNAL_7620bbd9_4_k_cu_d9ed5b7a_41794cuda3std3__45__cpo5beginE - _ZN39_INTERNAL_7620bbd9_4_k_cu_d9ed5b7a_41794cuda3std6ranges3__45__cpo9iter_moveE)
_ZN39_INTERNAL_7620bbd9_4_k_cu_d9ed5b7a_41794cuda3std6ranges3__45__cpo9iter_moveE:
	.zero		1
	.type		_ZN39_INTERNAL_7620bbd9_4_k_cu_d9ed5b7a_41794cuda3std3__45__cpo5beginE,@object
	.size		_ZN39_INTERNAL_7620bbd9_4_k_cu_d9ed5b7a_41794cuda3std3__45__cpo5beginE,(_ZN39_INTERNAL_7620bbd9_4_k_cu_d9ed5b7a_41794cuda3std3__441_GLOBAL__N__7620bbd9_4_k_cu_d9ed5b7a_41796ignoreE - _ZN39_INTERNAL_7620bbd9_4_k_cu_d9ed5b7a_41794cuda3std3__45__cpo5beginE)
_ZN39_INTERNAL_7620bbd9_4_k_cu_d9ed5b7a_41794cuda3std3__45__cpo5beginE:
	.zero		1
	.type		_ZN39_INTERNAL_7620bbd9_4_k_cu_d9ed5b7a_41794cuda3std3__441_GLOBAL__N__7620bbd9_4_k_cu_d9ed5b7a_41796ignoreE,@object
	.size		_ZN39_INTERNAL_7620bbd9_4_k_cu_d9ed5b7a_41794cuda3std3__441_GLOBAL__N__7620bbd9_4_k_cu_d9ed5b7a_41796ignoreE,(_ZN39_INTERNAL_7620bbd9_4_k_cu_d9ed5b7a_41794cute7productE - _ZN39_INTERNAL_7620bbd9_4_k_cu_d9ed5b7a_41794cuda3std3__441_GLOBAL__N__7620bbd9_4_k_cu_d9ed5b7a_41796ignoreE)
_ZN39_INTERNAL_7620bbd9_4_k_cu_d9ed5b7a_41794cuda3std3__441_GLOBAL__N__7620bbd9_4_k_cu_d9ed5b7a_41796ignoreE:
	.zero		1
	.type		_ZN39_INTERNAL_7620bbd9_4_k_cu_d9ed5b7a_41794cute7productE,@object
	.size		_ZN39_INTERNAL_7620bbd9_4_k_cu_d9ed5b7a_41794cute7productE,(_ZN39_INTERNAL_7620bbd9_4_k_cu_d9ed5b7a_41794cuda3std3__45__cpo3endE - _ZN39_INTERNAL_7620bbd9_4_k_cu_d9ed5b7a_41794cute7productE)
_ZN39_INTERNAL_7620bbd9_4_k_cu_d9ed5b7a_41794cute7productE:
	.zero		1
	.type		_ZN39_INTERNAL_7620bbd9_4_k_cu_d9ed5b7a_41794cuda3std3__45__cpo3endE,@object
	.size		_ZN39_INTERNAL_7620bbd9_4_k_cu_d9ed5b7a_41794cuda3std3__45__cpo3endE,(_ZN39_INTERNAL_7620bbd9_4_k_cu_d9ed5b7a_41794cuda3std3__419piecewise_constructE - _ZN39_INTERNAL_7620bbd9_4_k_cu_d9ed5b7a_41794cuda3std3__45__cpo3endE)
_ZN39_INTERNAL_7620bbd9_4_k_cu_d9ed5b7a_41794cuda3std3__45__cpo3endE:
	.zero		1
	.type		_ZN39_INTERNAL_7620bbd9_4_k_cu_d9ed5b7a_41794cuda3std3__419piecewise_constructE,@object
	.size		_ZN39_INTERNAL_7620bbd9_4_k_cu_d9ed5b7a_41794cuda3std3__419piecewise_constructE,(_ZN39_INTERNAL_7620bbd9_4_k_cu_d9ed5b7a_41794cuda3std3__45__cpo4cendE - _ZN39_INTERNAL_7620bbd9_4_k_cu_d9ed5b7a_41794cuda3std3__419piecewise_constructE)
_ZN39_INTERNAL_7620bbd9_4_k_cu_d9ed5b7a_41794cuda3std3__419piecewise_constructE:
	.zero		1
	.type		_ZN39_INTERNAL_7620bbd9_4_k_cu_d9ed5b7a_41794cuda3std3__45__cpo4cendE,@object
	.size		_ZN39_INTERNAL_7620bbd9_4_k_cu_d9ed5b7a_41794cuda3std3__45__cpo4cendE,(_ZN39_INTERNAL_7620bbd9_4_k_cu_d9ed5b7a_41794cuda3std6ranges3__45__cpo4swapE - _ZN39_INTERNAL_7620bbd9_4_k_cu_d9ed5b7a_41794cuda3std3__45__cpo4cendE)
_ZN39_INTERNAL_7620bbd9_4_k_cu_d9ed5b7a_41794cuda3std3__45__cpo4cendE:
	.zero		1
	.type		_ZN39_INTERNAL_7620bbd9_4_k_cu_d9ed5b7a_41794cuda3std6ranges3__45__cpo4swapE,@object
	.size		_ZN39_INTERNAL_7620bbd9_4_k_cu_d9ed5b7a_41794cuda3std6ranges3__45__cpo4swapE,(.L_10 - _ZN39_INTERNAL_7620bbd9_4_k_cu_d9ed5b7a_41794cuda3std6ranges3__45__cpo4swapE)
_ZN39_INTERNAL_7620bbd9_4_k_cu_d9ed5b7a_41794cuda3std6ranges3__45__cpo4swapE:
	.zero		1
.L_10:


//--------------------- .nv.constant0._ZN7cutlass13device_kernelINS_4conv6kernel13ConvUniversalINS1_16ConvProblemShapeILNS1_8OperatorE2ELi3EEENS1_10collective14CollectiveConvINS1_47MainloopSm100TmaUmmaWarpSpecializedImplicitGemmILS5_2ELi12ELi3ELi1ELi2EN4cute5tupleIJNSA_1CILi2EEENSC_ILi1EEESE_EEEEENSB_IJNSC_ILi64EEENSB_IJSH_EEENSB_IJNSC_ILi32EEEEEEEEENS_10tfloat32_tESM_NSA_8TiledMMAINSA_8MMA_AtomIJNSA_17SM100_MMA_TF32_SSISM_SM_fLi64ELi64ELNSA_4UMMA5MajorE1ELSR_1ELNSQ_7ScaleInE0ELSS_0EEEEEENSA_6LayoutINSB_IJSE_SE_SE_EEENSB_IJNSC_ILi0EEESX_SX_EEEEENSB_IJNSA_10UnderscoreES10_S10_EEEEENS7_6detail27Sm100ImplicitGemmTileTraitsINSA_13SM90_TMA_LOADENSA_14ComposedLayoutINSA_7SwizzleILi2ELi5ELi2EEENSA_18smem_ptr_flag_bitsILi32EEENSV_INSB_IJSJ_NSC_ILi4EEEEEENSB_IJSE_SJ_EEEEEEEvEENS14_INSA_30SM90_TMA_LOAD_IM2COL_MULTICASTES1F_vEEEENS_8epilogue10collective18CollectiveEpilogueINS1K_23Sm100TmaWarpSpecializedILi3ELi2ELi16ELb1ELb0EEEJSL_NSB_IJNSV_ISH_SE_EENSV_ISJ_SE_EEEEESM_NSB_IJlNSB_IJSE_lllEEESX_EEESM_S1T_NS1K_6fusion15FusionCallbacksIS1O_NS1U_17LinearCombinationISM_fSM_fLNS_15FloatRoundStyleE2EEESL_S1R_JEEENSA_5SM1004TMEM4LOAD26SM100_TMEM_LOAD_16dp128b8xES15_NS16_INS17_ILi3ELi4ELi3EEES1A_NSV_INSB_IJNSC_ILi8EEESJ_EEENSB_IJSJ_SE_EEEEEEENSA_17SM75_U32x4_LDSM_NENSA_14SM90_TMA_STOREES29_NSA_17SM90_U32x4_STSM_NENSA_39AutoVectorizingCopyWithAssumedAlignmentILi128EEEEEEvvEEEEvNT_6ParamsE --------------------------
	.section	.nv.constant0._ZN7cutlass13device_kernelINS_4conv6kernel13ConvUniversalINS1_16ConvProblemShapeILNS1_8OperatorE2ELi3EEENS1_10collective14CollectiveConvINS1_47MainloopSm100TmaUmmaWarpSpecializedImplicitGemmILS5_2ELi12ELi3ELi1ELi2EN4cute5tupleIJNSA_1CILi2EEENSC_ILi1EEESE_EEEEENSB_IJNSC_ILi64EEENSB_IJSH_EEENSB_IJNSC_ILi32EEEEEEEEENS_10tfloat32_tESM_NSA_8TiledMMAINSA_8MMA_AtomIJNSA_17SM100_MMA_TF32_SSISM_SM_fLi64ELi64ELNSA_4UMMA5MajorE1ELSR_1ELNSQ_7ScaleInE0ELSS_0EEEEEENSA_6LayoutINSB_IJSE_SE_SE_EEENSB_IJNSC_ILi0EEESX_SX_EEEEENSB_IJNSA_10UnderscoreES10_S10_EEEEENS7_6detail27Sm100ImplicitGemmTileTraitsINSA_13SM90_TMA_LOADENSA_14ComposedLayoutINSA_7SwizzleILi2ELi5ELi2EEENSA_18smem_ptr_flag_bitsILi32EEENSV_INSB_IJSJ_NSC_ILi4EEEEEENSB_IJSE_SJ_EEEEEEEvEENS14_INSA_30SM90_TMA_LOAD_IM2COL_MULTICASTES1F_vEEEENS_8epilogue10collective18CollectiveEpilogueINS1K_23Sm100TmaWarpSpecializedILi3ELi2ELi16ELb1ELb0EEEJSL_NSB_IJNSV_ISH_SE_EENSV_ISJ_SE_EEEEESM_NSB_IJlNSB_IJSE_lllEEESX_EEESM_S1T_NS1K_6fusion15FusionCallbacksIS1O_NS1U_17LinearCombinationISM_fSM_fLNS_15FloatRoundStyleE2EEESL_S1R_JEEENSA_5SM1004TMEM4LOAD26SM100_TMEM_LOAD_16dp128b8xES15_NS16_INS17_ILi3ELi4ELi3EEES1A_NSV_INSB_IJNSC_ILi8EEESJ_EEENSB_IJSJ_SE_EEEEEEENSA_17SM75_U32x4_LDSM_NENSA_14SM90_TMA_STOREES29_NSA_17SM90_U32x4_STSM_NENSA_39AutoVectorizingCopyWithAssumedAlignmentILi128EEEEEEvvEEEEvNT_6ParamsE,"a",@progbits
	.sectionflags	@""
	.align	4
.nv.constant0._ZN7cutlass13device_kernelINS_4conv6kernel13ConvUniversalINS1_16ConvProblemShapeILNS1_8OperatorE2ELi3EEENS1_10collective14CollectiveConvINS1_47MainloopSm100TmaUmmaWarpSpecializedImplicitGemmILS5_2ELi12ELi3ELi1ELi2EN4cute5tupleIJNSA_1CILi2EEENSC_ILi1EEESE_EEEEENSB_IJNSC_ILi64EEENSB_IJSH_EEENSB_IJNSC_ILi32EEEEEEEEENS_10tfloat32_tESM_NSA_8TiledMMAINSA_8MMA_AtomIJNSA_17SM100_MMA_TF32_SSISM_SM_fLi64ELi64ELNSA_4UMMA5MajorE1ELSR_1ELNSQ_7ScaleInE0ELSS_0EEEEEENSA_6LayoutINSB_IJSE_SE_SE_EEENSB_IJNSC_ILi0EEESX_SX_EEEEENSB_IJNSA_10UnderscoreES10_S10_EEEEENS7_6detail27Sm100ImplicitGemmTileTraitsINSA_13SM90_TMA_LOADENSA_14ComposedLayoutINSA_7SwizzleILi2ELi5ELi2EEENSA_18smem_ptr_flag_bitsILi32EEENSV_INSB_IJSJ_NSC_ILi4EEEEEENSB_IJSE_SJ_EEEEEEEvEENS14_INSA_30SM90_TMA_LOAD_IM2COL_MULTICASTES1F_vEEEENS_8epilogue10collective18CollectiveEpilogueINS1K_23Sm100TmaWarpSpecializedILi3ELi2ELi16ELb1ELb0EEEJSL_NSB_IJNSV_ISH_SE_EENSV_ISJ_SE_EEEEESM_NSB_IJlNSB_IJSE_lllEEESX_EEESM_S1T_NS1K_6fusion15FusionCallbacksIS1O_NS1U_17LinearCombinationISM_fSM_fLNS_15FloatRoundStyleE2EEESL_S1R_JEEENSA_5SM1004TMEM4LOAD26SM100_TMEM_LOAD_16dp128b8xES15_NS16_INS17_ILi3ELi4ELi3EEES1A_NSV_INSB_IJNSC_ILi8EEESJ_EEENSB_IJSJ_SE_EEEEEEENSA_17SM75_U32x4_LDSM_NENSA_14SM90_TMA_STOREES29_NSA_17SM90_U32x4_STSM_NENSA_39AutoVectorizingCopyWithAssumedAlignmentILi128EEEEEEvvEEEEvNT_6ParamsE:
	.zero		3200


//--------------------- SYMBOLS --------------------------

	.type		.nv.reservedSmem.offset0,@object
	.size		.nv.reservedSmem.offset0,0x4
	.type		.nv.reservedSmem.cap,@object
	.size		.nv.reservedSmem.cap,0x4
	.type		__assertfail,@function
